	.target	sm_100a

	.elftype	@"ET_EXEC"


//--------------------- .note.nv.tkinfo           --------------------------
	.section	.note.nv.tkinfo,"",@"SHT_NOTE"
	.sectionflags	@"SHF_NOTE_NV_TKINFO"
	.tkinfo
        /*0018*/ 	.word	0x00000002
        /*0030*/ 	.string	""
        /*0030*/ 	.string	"ptxas"
        /*0030*/ 	.string	"Cuda compilation tools, release 13.0, V13.0.88"
        /*0030*/ 	.string	"Build cuda_13.0.r13.0/compiler.36424714_0"
        /*0030*/ 	.string	"-arch sm_100a -m 64 "



//--------------------- .note.nv.cuinfo           --------------------------
	.section	.note.nv.cuinfo,"",@"SHT_NOTE"
	.sectionflags	@"SHF_NOTE_NV_CUINFO"
        /*0018*/ 	.short	0x0002
        /*001a*/ 	.short	0x0064
        /*001c*/ 	.short	0x0082
	.zero		2


//--------------------- .nv.info                  --------------------------
	.section	.nv.info,"",@"SHT_CUDA_INFO"
	.align	4


	//----- nvinfo : EIATTR_REGCOUNT
	.align		4
        /*0000*/ 	.byte	0x04, 0x2f
        /*0002*/ 	.short	(.L_19 - .L_18)
	.align		4
.L_18:
        /*0004*/ 	.word	index@(_ZN7cutlass13device_kernelINS_4gemm6kernel13GemmUniversalIN4cute5tupleIJiiiiEEENS1_10collective13CollectiveMmaINS1_35MainloopSm100TmaUmmaWarpSpecializedILi4ELi2ELi4ENS5_IJNS4_1CILi1EEENSA_ILi2EEESB_EEEEENS5_IJNSA_ILi64EEENSA_ILi128EEENSA_ILi32EEEEEENS_10tfloat32_tENS5_IJlSB_lEEESJ_SK_NS4_8TiledMMAINS4_8MMA_AtomIJNS4_17SM100_MMA_TF32_SSISJ_SJ_fLi64ELi128ELNS4_4UMMA5MajorE0ELSP_0ELNSO_7ScaleInE0ELSQ_0EEEEEENS4_6LayoutINS5_IJSB_SB_SB_EEENS5_IJNSA_ILi0EEESV_SV_EEEEENS5_IJNS4_10UnderscoreESY_SY_EEEEENS4_23SM90_TMA_LOAD_MULTICASTENS4_14ComposedLayoutINS4_7SwizzleILi3ELi4ELi3EEENS4_18smem_ptr_flag_bitsILi32EEENST_INS5_IJNSA_ILi8EEESH_EEENS5_IJSH_SB_EEEEEEEvNS4_8identityENS4_13SM90_TMA_LOADES1B_vS1C_EENS_8epilogue10collective18CollectiveEpilogueINS1F_23Sm100TmaWarpSpecializedILi4ELi2ELi16ELb1ELb0EEEJSI_NS5_IJNST_ISF_SB_EENST_ISH_SB_EEEEESJ_SK_SJ_SK_NS1F_6fusion15FusionCallbacksIS1J_NS1N_17LinearCombinationISJ_fSJ_fLNS_15FloatRoundStyleE2EEESI_S1M_JEEENS4_5SM1004TMEM4LOAD26SM100_TMEM_LOAD_16dp128b8xES1D_S1B_NS4_17SM75_U32x4_LDSM_NENS4_14SM90_TMA_STOREES1B_NS4_17SM90_U32x4_STSM_NENS4_39AutoVectorizingCopyWithAssumedAlignmentILi128EEEEEEvvEEEEvNT_6ParamsE)
        /*0008*/ 	.word	0x0000005f


	//----- nvinfo : EIATTR_FRAME_SIZE
	.align		4
.L_19:
        /*000c*/ 	.byte	0x04, 0x11
        /*000e*/ 	.short	(.L_21 - .L_20)
	.align		4
.L_20:
        /*0010*/ 	.word	index@($__internal_2_$__cuda_sm10x_tcgen05_guardrail_trap_unallocated_columns_being_dealloced)
        /*0014*/ 	.word	0x00000000


	//----- nvinfo : EIATTR_FRAME_SIZE
	.align		4
.L_21:
        /*0018*/ 	.byte	0x04, 0x11
        /*001a*/ 	.short	(.L_23 - .L_22)
	.align		4
.L_22:
        /*001c*/ 	.word	index@($__internal_1_$__cuda_sm10x_tcgen05_guardrail_trap_phase_invalid_during_alloc)
        /*0020*/ 	.word	0x00000000


	//----- nvinfo : EIATTR_FRAME_SIZE
	.align		4
.L_23:
        /*0024*/ 	.byte	0x04, 0x11
        /*0026*/ 	.short	(.L_25 - .L_24)
	.align		4
.L_24:
        /*0028*/ 	.word	index@($__internal_0_$__cuda_sm10x_tcgen05_guardrail_trap_col_being_dealloced_not_returned_by_alloc)
        /*002c*/ 	.word	0x00000000


	//----- nvinfo : EIATTR_FRAME_SIZE
	.align		4
.L_25:
        /*0030*/ 	.byte	0x04, 0x11
        /*0032*/ 	.short	(.L_27 - .L_26)
	.align		4
.L_26:
        /*0034*/ 	.word	index@(_ZN7cutlass13device_kernelINS_4gemm6kernel13GemmUniversalIN4cute5tupleIJiiiiEEENS1_10collective13CollectiveMmaINS1_35MainloopSm100TmaUmmaWarpSpecializedILi4ELi2ELi4ENS5_IJNS4_1CILi1EEENSA_ILi2EEESB_EEEEENS5_IJNSA_ILi64EEENSA_ILi128EEENSA_ILi32EEEEEENS_10tfloat32_tENS5_IJlSB_lEEESJ_SK_NS4_8TiledMMAINS4_8MMA_AtomIJNS4_17SM100_MMA_TF32_SSISJ_SJ_fLi64ELi128ELNS4_4UMMA5MajorE0ELSP_0ELNSO_7ScaleInE0ELSQ_0EEEEEENS4_6LayoutINS5_IJSB_SB_SB_EEENS5_IJNSA_ILi0EEESV_SV_EEEEENS5_IJNS4_10UnderscoreESY_SY_EEEEENS4_23SM90_TMA_LOAD_MULTICASTENS4_14ComposedLayoutINS4_7SwizzleILi3ELi4ELi3EEENS4_18smem_ptr_flag_bitsILi32EEENST_INS5_IJNSA_ILi8EEESH_EEENS5_IJSH_SB_EEEEEEEvNS4_8identityENS4_13SM90_TMA_LOADES1B_vS1C_EENS_8epilogue10collective18CollectiveEpilogueINS1F_23Sm100TmaWarpSpecializedILi4ELi2ELi16ELb1ELb0EEEJSI_NS5_IJNST_ISF_SB_EENST_ISH_SB_EEEEESJ_SK_SJ_SK_NS1F_6fusion15FusionCallbacksIS1J_NS1N_17LinearCombinationISJ_fSJ_fLNS_15FloatRoundStyleE2EEESI_S1M_JEEENS4_5SM1004TMEM4LOAD26SM100_TMEM_LOAD_16dp128b8xES1D_S1B_NS4_17SM75_U32x4_LDSM_NENS4_14SM90_TMA_STOREES1B_NS4_17SM90_U32x4_STSM_NENS4_39AutoVectorizingCopyWithAssumedAlignmentILi128EEEEEEvvEEEEvNT_6ParamsE)
        /*0038*/ 	.word	0x00000000


	//----- nvinfo : EIATTR_MIN_STACK_SIZE
	.align		4
.L_27:
        /*003c*/ 	.byte	0x04, 0x12
        /*003e*/ 	.short	(.L_29 - .L_28)
	.align		4
.L_28:
        /*0040*/ 	.word	index@(_ZN7cutlass13device_kernelINS_4gemm6kernel13GemmUniversalIN4cute5tupleIJiiiiEEENS1_10collective13CollectiveMmaINS1_35MainloopSm100TmaUmmaWarpSpecializedILi4ELi2ELi4ENS5_IJNS4_1CILi1EEENSA_ILi2EEESB_EEEEENS5_IJNSA_ILi64EEENSA_ILi128EEENSA_ILi32EEEEEENS_10tfloat32_tENS5_IJlSB_lEEESJ_SK_NS4_8TiledMMAINS4_8MMA_AtomIJNS4_17SM100_MMA_TF32_SSISJ_SJ_fLi64ELi128ELNS4_4UMMA5MajorE0ELSP_0ELNSO_7ScaleInE0ELSQ_0EEEEEENS4_6LayoutINS5_IJSB_SB_SB_EEENS5_IJNSA_ILi0EEESV_SV_EEEEENS5_IJNS4_10UnderscoreESY_SY_EEEEENS4_23SM90_TMA_LOAD_MULTICASTENS4_14ComposedLayoutINS4_7SwizzleILi3ELi4ELi3EEENS4_18smem_ptr_flag_bitsILi32EEENST_INS5_IJNSA_ILi8EEESH_EEENS5_IJSH_SB_EEEEEEEvNS4_8identityENS4_13SM90_TMA_LOADES1B_vS1C_EENS_8epilogue10collective18CollectiveEpilogueINS1F_23Sm100TmaWarpSpecializedILi4ELi2ELi16ELb1ELb0EEEJSI_NS5_IJNST_ISF_SB_EENST_ISH_SB_EEEEESJ_SK_SJ_SK_NS1F_6fusion15FusionCallbacksIS1J_NS1N_17LinearCombinationISJ_fSJ_fLNS_15FloatRoundStyleE2EEESI_S1M_JEEENS4_5SM1004TMEM4LOAD26SM100_TMEM_LOAD_16dp128b8xES1D_S1B_NS4_17SM75_U32x4_LDSM_NENS4_14SM90_TMA_STOREES1B_NS4_17SM90_U32x4_STSM_NENS4_39AutoVectorizingCopyWithAssumedAlignmentILi128EEEEEEvvEEEEvNT_6ParamsE)
        /*0044*/ 	.word	0x00000000
.L_29:


//--------------------- .nv.compat                --------------------------
	.section	.nv.compat,"",@"SHT_CUDA_COMPAT_INFO"
	.align	4
        /*0000*/ 	.byte	0x02, 0x09, 0x01, 0x00, 0x02, 0x02, 0x02, 0x00, 0x02, 0x05, 0x05, 0x00, 0x03, 0x07, 0x01, 0x01
        /*0010*/ 	.byte	0x02, 0x03, 0x01, 0x00, 0x02, 0x06, 0x01, 0x00, 0x04, 0x0b, 0x08, 0x00, 0x09, 0x00, 0x00, 0x00
        /*0020*/ 	.byte	0x00, 0x00, 0x00, 0x00


//--------------------- .nv.info._ZN7cutlass13device_kernelINS_4gemm6kernel13GemmUniversalIN4cute5tupleIJiiiiEEENS1_10collective13CollectiveMmaINS1_35MainloopSm100TmaUmmaWarpSpecializedILi4ELi2ELi4ENS5_IJNS4_1CILi1EEENSA_ILi2EEESB_EEEEENS5_IJNSA_ILi64EEENSA_ILi128EEENSA_ILi32EEEEEENS_10tfloat32_tENS5_IJlSB_lEEESJ_SK_NS4_8TiledMMAINS4_8MMA_AtomIJNS4_17SM100_MMA_TF32_SSISJ_SJ_fLi64ELi128ELNS4_4UMMA5MajorE0ELSP_0ELNSO_7ScaleInE0ELSQ_0EEEEEENS4_6LayoutINS5_IJSB_SB_SB_EEENS5_IJNSA_ILi0EEESV_SV_EEEEENS5_IJNS4_10UnderscoreESY_SY_EEEEENS4_23SM90_TMA_LOAD_MULTICASTENS4_14ComposedLayoutINS4_7SwizzleILi3ELi4ELi3EEENS4_18smem_ptr_flag_bitsILi32EEENST_INS5_IJNSA_ILi8EEESH_EEENS5_IJSH_SB_EEEEEEEvNS4_8identityENS4_13SM90_TMA_LOADES1B_vS1C_EENS_8epilogue10collective18CollectiveEpilogueINS1F_23Sm100TmaWarpSpecializedILi4ELi2ELi16ELb1ELb0EEEJSI_NS5_IJNST_ISF_SB_EENST_ISH_SB_EEEEESJ_SK_SJ_SK_NS1F_6fusion15FusionCallbacksIS1J_NS1N_17LinearCombinationISJ_fSJ_fLNS_15FloatRoundStyleE2EEESI_S1M_JEEENS4_5SM1004TMEM4LOAD26SM100_TMEM_LOAD_16dp128b8xES1D_S1B_NS4_17SM75_U32x4_LDSM_NENS4_14SM90_TMA_STOREES1B_NS4_17SM90_U32x4_STSM_NENS4_39AutoVectorizingCopyWithAssumedAlignmentILi128EEEEEEvvEEEEvNT_6ParamsE --------------------------
	.section	.nv.info._ZN7cutlass13device_kernelINS_4gemm6kernel13GemmUniversalIN4cute5tupleIJiiiiEEENS1_10collective13CollectiveMmaINS1_35MainloopSm100TmaUmmaWarpSpecializedILi4ELi2ELi4ENS5_IJNS4_1CILi1EEENSA_ILi2EEESB_EEEEENS5_IJNSA_ILi64EEENSA_ILi128EEENSA_ILi32EEEEEENS_10tfloat32_tENS5_IJlSB_lEEESJ_SK_NS4_8TiledMMAINS4_8MMA_AtomIJNS4_17SM100_MMA_TF32_SSISJ_SJ_fLi64ELi128ELNS4_4UMMA5MajorE0ELSP_0ELNSO_7ScaleInE0ELSQ_0EEEEEENS4_6LayoutINS5_IJSB_SB_SB_EEENS5_IJNSA_ILi0EEESV_SV_EEEEENS5_IJNS4_10UnderscoreESY_SY_EEEEENS4_23SM90_TMA_LOAD_MULTICASTENS4_14ComposedLayoutINS4_7SwizzleILi3ELi4ELi3EEENS4_18smem_ptr_flag_bitsILi32EEENST_INS5_IJNSA_ILi8EEESH_EEENS5_IJSH_SB_EEEEEEEvNS4_8identityENS4_13SM90_TMA_LOADES1B_vS1C_EENS_8epilogue10collective18CollectiveEpilogueINS1F_23Sm100TmaWarpSpecializedILi4ELi2ELi16ELb1ELb0EEEJSI_NS5_IJNST_ISF_SB_EENST_ISH_SB_EEEEESJ_SK_SJ_SK_NS1F_6fusion15FusionCallbacksIS1J_NS1N_17LinearCombinationISJ_fSJ_fLNS_15FloatRoundStyleE2EEESI_S1M_JEEENS4_5SM1004TMEM4LOAD26SM100_TMEM_LOAD_16dp128b8xES1D_S1B_NS4_17SM75_U32x4_LDSM_NENS4_14SM90_TMA_STOREES1B_NS4_17SM90_U32x4_STSM_NENS4_39AutoVectorizingCopyWithAssumedAlignmentILi128EEEEEEvvEEEEvNT_6ParamsE,"",@"SHT_CUDA_INFO"
	.sectionflags	@""
	.align	4


	//----- nvinfo : EIATTR_CUDA_API_VERSION
	.align		4
        /*0000*/ 	.byte	0x04, 0x37
        /*0002*/ 	.short	(.L_31 - .L_30)
.L_30:
        /*0004*/ 	.word	0x00000082


	//----- nvinfo : EIATTR_KPARAM_INFO
	.align		4
.L_31:
        /*0008*/ 	.byte	0x04, 0x17
        /*000a*/ 	.short	(.L_33 - .L_32)
.L_32:
        /*000c*/ 	.word	0x00000000
        /*0010*/ 	.short	0x0000
        /*0012*/ 	.short	0x0000
        /*0014*/ 	.byte	0x00, 0xf0, 0x01, 0x20


	//----- nvinfo : EIATTR_AT_ENTRY_FRAGMENTS
	.align		4
.L_33:
        /*0018*/ 	.byte	0x04, 0x4f
        /*001a*/ 	.short	(.L_35 - .L_34)


	//   ....[0]....
.L_34:
        /*001c*/ 	.word	0x00000006


	//----- nvinfo : EIATTR_RESERVED_SMEM_USED
	.align		4
.L_35:
        /*0020*/ 	.byte	0x01, 0x41
	.zero		2


	//----- nvinfo : EIATTR_SPARSE_MMA_MASK
	.align		4
        /*0024*/ 	.byte	0x03, 0x50
        /*0026*/ 	.short	0x0000


	//----- nvinfo : EIATTR_TCGEN05_1CTA_USED
	.align		4
        /*0028*/ 	.byte	0x01, 0x51
	.zero		2


	//----- nvinfo : EIATTR_MAXREG_COUNT
	.align		4
        /*002c*/ 	.byte	0x03, 0x1b
        /*002e*/ 	.short	0x00ff


	//----- nvinfo : EIATTR_NUM_BARRIERS
	.align		4
        /*0030*/ 	.byte	0x02, 0x4c
        /*0032*/ 	.byte	0x07
	.zero		1


	//----- nvinfo : EIATTR_EXTERNS
	.align		4
        /*0034*/ 	.byte	0x04, 0x0f
        /*0036*/ 	.short	(.L_37 - .L_36)


	//   ....[0]....
	.align		4
.L_36:
        /*0038*/ 	.word	index@(__assertfail)


	//----- nvinfo : EIATTR_MERCURY_ISA_VERSION
	.align		4
.L_37:
        /*003c*/ 	.byte	0x03, 0x5f
        /*003e*/ 	.short	0x0101


	//----- nvinfo : EIATTR_INT_WARP_WIDE_INSTR_OFFSETS
	.align		4
        /*0040*/ 	.byte	0x04, 0x31
        /*0042*/ 	.short	(.L_39 - .L_38)


	//   ....[0]....
.L_38:
        /*0044*/ 	.word	0x00003d40


	//   ....[1]....
        /*0048*/ 	.word	0x00003d60


	//   ....[2]....
        /*004c*/ 	.word	0x00003d90


	//   ....[3]....
        /*0050*/ 	.word	0x00004910


	//   ....[4]....
        /*0054*/ 	.word	0x00004980


	//   ....[5]....
        /*0058*/ 	.word	0x00004a50


	//   ....[6]....
        /*005c*/ 	.word	0x00004ad0


	//   ....[7]....
        /*0060*/ 	.word	0x00004bc0


	//   ....[8]....
        /*0064*/ 	.word	0x00004c40


	//   ....[9]....
        /*0068*/ 	.word	0x00004d20


	//   ....[10]....
        /*006c*/ 	.word	0x00004dd0


	//----- nvinfo : EIATTR_COOP_GROUP_MASK_REGIDS
	.align		4
.L_39:
        /*0070*/ 	.byte	0x04, 0x29
        /*0072*/ 	.short	(.L_41 - .L_40)


	//   ....[0]....
.L_40:
        /*0074*/ 	.word	0xffffffff


	//   ....[1]....
        /*0078*/ 	.word	0xffffffff


	//   ....[2]....
        /*007c*/ 	.word	0xffffffff


	//   ....[3]....
        /*0080*/ 	.word	0xffffffff


	//   ....[4]....
        /*0084*/ 	.word	0xffffffff


	//   ....[5]....
        /*0088*/ 	.word	0xffffffff


	//   ....[6]....
        /*008c*/ 	.word	0xffffffff


	//   ....[7]....
        /*0090*/ 	.word	0xffffffff


	//   ....[8]....
        /*0094*/ 	.word	0xffffffff


	//   ....[9]....
        /*0098*/ 	.word	0xffffffff


	//   ....[10]....
        /*009c*/ 	.word	0xffffffff


	//   ....[11]....
        /*00a0*/ 	.word	0xffffffff


	//   ....[12]....
        /*00a4*/ 	.word	0xffffffff


	//   ....[13]....
        /*00a8*/ 	.word	0xffffffff


	//----- nvinfo : EIATTR_COOP_GROUP_INSTR_OFFSETS
	.align		4
.L_41:
        /*00ac*/ 	.byte	0x04, 0x28
        /*00ae*/ 	.short	(.L_43 - .L_42)


	//   ....[0]....
.L_42:
        /*00b0*/ 	.word	0x00000080


	//   ....[1]....
        /*00b4*/ 	.word	0x000004f0


	//   ....[2]....
        /*00b8*/ 	.word	0x000006a0


	//   ....[3]....
        /*00bc*/ 	.word	0x00000840


	//   ....[4]....
        /*00c0*/ 	.word	0x00000940


	//   ....[5]....
        /*00c4*/ 	.word	0x00000ab0


	//   ....[6]....
        /*00c8*/ 	.word	0x00000c50


	//   ....[7]....
        /*00cc*/ 	.word	0x00000e00


	//   ....[8]....
        /*00d0*/ 	.word	0x00002040


	//   ....[9]....
        /*00d4*/ 	.word	0x00002f30


	//   ....[10]....
        /*00d8*/ 	.word	0x00003140


	//   ....[11]....
        /*00dc*/ 	.word	0x00003170


	//   ....[12]....
        /*00e0*/ 	.word	0x00003c20


	//   ....[13]....
        /*00e4*/ 	.word	0x00003e50


	//----- nvinfo : EIATTR_VRC_CTA_INIT_COUNT
	.align		4
.L_43:
        /*00e8*/ 	.byte	0x02, 0x4a
        /*00ea*/ 	.byte	0x80
	.zero		1


	//----- nvinfo : EIATTR_SYSCALL_OFFSETS
	.align		4
        /*00ec*/ 	.byte	0x04, 0x46
        /*00ee*/ 	.short	(.L_45 - .L_44)


	//   ....[0]....
.L_44:
        /*00f0*/ 	.word	0x00005a70


	//   ....[1]....
        /*00f4*/ 	.word	0x00005b60


	//   ....[2]....
        /*00f8*/ 	.word	0x000063d0


	//   ....[3]....
        /*00fc*/ 	.word	0x00006d90


	//   ....[4]....
        /*0100*/ 	.word	0x00007700


	//   ....[5]....
        /*0104*/ 	.word	0x00008060


	//----- nvinfo : EIATTR_MBARRIER_INSTR_OFFSETS
	.align		4
.L_45:
        /*0108*/ 	.byte	0x04, 0x39
        /*010a*/ 	.short	(.L_47 - .L_46)


	//   ....[0]....
.L_46:
        /*010c*/ 	.word	0x00000610
        /*0110*/ 	.word	0x000000ff
        /*0114*/ 	.word	0x00000000
        /*0118*/ 	.short	0x0100
        /*011a*/ 	.byte	0x04
	.zero		1


	//   ....[1]....
        /*011c*/ 	.word	0x00000620
        /*0120*/ 	.word	0x000000ff
        /*0124*/ 	.word	0x00000020
        /*0128*/ 	.short	0x0100
        /*012a*/ 	.byte	0x04
	.zero		1


	//   ....[2]....
        /*012c*/ 	.word	0x00000630
        /*0130*/ 	.word	0x000000ff
        /*0134*/ 	.word	0x00000008
        /*0138*/ 	.short	0x0100
        /*013a*/ 	.byte	0x04
	.zero		1


	//   ....[3]....
        /*013c*/ 	.word	0x00000640
        /*0140*/ 	.word	0x000000ff
        /*0144*/ 	.word	0x00000028
        /*0148*/ 	.short	0x0100
        /*014a*/ 	.byte	0x04
	.zero		1


	//   ....[4]....
        /*014c*/ 	.word	0x00000650
        /*0150*/ 	.word	0x000000ff
        /*0154*/ 	.word	0x00000010
        /*0158*/ 	.short	0x0100
        /*015a*/ 	.byte	0x04
	.zero		1


	//   ....[5]....
        /*015c*/ 	.word	0x00000660
        /*0160*/ 	.word	0x000000ff
        /*0164*/ 	.word	0x00000030
        /*0168*/ 	.short	0x0100
        /*016a*/ 	.byte	0x04
	.zero		1


	//   ....[6]....
        /*016c*/ 	.word	0x00000670
        /*0170*/ 	.word	0x000000ff
        /*0174*/ 	.word	0x00000018
        /*0178*/ 	.short	0x0100
        /*017a*/ 	.byte	0x04
	.zero		1


	//   ....[7]....
        /*017c*/ 	.word	0x00000680
        /*0180*/ 	.word	0x000000ff
        /*0184*/ 	.word	0x00000038
        /*0188*/ 	.short	0x0100
        /*018a*/ 	.byte	0x04
	.zero		1


	//   ....[8]....
        /*018c*/ 	.word	0x000007b0
        /*0190*/ 	.word	0x000000ff
        /*0194*/ 	.word	0x00000040
        /*0198*/ 	.short	0x0100
        /*019a*/ 	.byte	0x04
	.zero		1


	//   ....[9]....
        /*019c*/ 	.word	0x000007c0
        /*01a0*/ 	.word	0x000000ff
        /*01a4*/ 	.word	0x00000060
        /*01a8*/ 	.short	0x0100
        /*01aa*/ 	.byte	0x04
	.zero		1


	//   ....[10]....
        /*01ac*/ 	.word	0x000007d0
        /*01b0*/ 	.word	0x000000ff
        /*01b4*/ 	.word	0x00000048
        /*01b8*/ 	.short	0x0100
        /*01ba*/ 	.byte	0x04
	.zero		1


	//   ....[11]....
        /*01bc*/ 	.word	0x000007e0
        /*01c0*/ 	.word	0x000000ff
        /*01c4*/ 	.word	0x00000068
        /*01c8*/ 	.short	0x0100
        /*01ca*/ 	.byte	0x04
	.zero		1


	//   ....[12]....
        /*01cc*/ 	.word	0x000007f0
        /*01d0*/ 	.word	0x000000ff
        /*01d4*/ 	.word	0x00000050
        /*01d8*/ 	.short	0x0100
        /*01da*/ 	.byte	0x04
	.zero		1


	//   ....[13]....
        /*01dc*/ 	.word	0x00000800
        /*01e0*/ 	.word	0x000000ff
        /*01e4*/ 	.word	0x00000070
        /*01e8*/ 	.short	0x0100
        /*01ea*/ 	.byte	0x04
	.zero		1


	//   ....[14]....
        /*01ec*/ 	.word	0x00000810
        /*01f0*/ 	.word	0x000000ff
        /*01f4*/ 	.word	0x00000058
        /*01f8*/ 	.short	0x0100
        /*01fa*/ 	.byte	0x04
	.zero		1


	//   ....[15]....
        /*01fc*/ 	.word	0x00000820
        /*0200*/ 	.word	0x000000ff
        /*0204*/ 	.word	0x00000078
        /*0208*/ 	.short	0x0100
        /*020a*/ 	.byte	0x04
	.zero		1


	//   ....[16]....
        /*020c*/ 	.word	0x00000910
        /*0210*/ 	.word	0x000000ff
        /*0214*/ 	.word	0x00000080
        /*0218*/ 	.short	0x0100
        /*021a*/ 	.byte	0x06
	.zero		1


	//   ....[17]....
        /*021c*/ 	.word	0x00000920
        /*0220*/ 	.word	0x000000ff
        /*0224*/ 	.word	0x00000088
        /*0228*/ 	.short	0x0100
        /*022a*/ 	.byte	0x06
	.zero		1


	//   ....[18]....
        /*022c*/ 	.word	0x00000a60
        /*0230*/ 	.word	0x000000ff
        /*0234*/ 	.word	0x00000090
        /*0238*/ 	.short	0x0100
        /*023a*/ 	.byte	0x06
	.zero		1


	//   ....[19]....
        /*023c*/ 	.word	0x00000a70
        /*0240*/ 	.word	0x000000ff
        /*0244*/ 	.word	0x000000a0
        /*0248*/ 	.short	0x0100
        /*024a*/ 	.byte	0x06
	.zero		1


	//   ....[20]....
        /*024c*/ 	.word	0x00000a80
        /*0250*/ 	.word	0x000000ff
        /*0254*/ 	.word	0x00000098
        /*0258*/ 	.short	0x0100
        /*025a*/ 	.byte	0x06
	.zero		1


	//   ....[21]....
        /*025c*/ 	.word	0x00000a90
        /*0260*/ 	.word	0x000000ff
        /*0264*/ 	.word	0x000000a8
        /*0268*/ 	.short	0x0100
        /*026a*/ 	.byte	0x06
	.zero		1


	//   ....[22]....
        /*026c*/ 	.word	0x00000bc0
        /*0270*/ 	.word	0x000000ff
        /*0274*/ 	.word	0x000000b0
        /*0278*/ 	.short	0x0100
        /*027a*/ 	.byte	0x04
	.zero		1


	//   ....[23]....
        /*027c*/ 	.word	0x00000bd0
        /*0280*/ 	.word	0x000000ff
        /*0284*/ 	.word	0x000000d0
        /*0288*/ 	.short	0x0100
        /*028a*/ 	.byte	0x04
	.zero		1


	//   ....[24]....
        /*028c*/ 	.word	0x00000be0
        /*0290*/ 	.word	0x000000ff
        /*0294*/ 	.word	0x000000b8
        /*0298*/ 	.short	0x0100
        /*029a*/ 	.byte	0x04
	.zero		1


	//   ....[25]....
        /*029c*/ 	.word	0x00000bf0
        /*02a0*/ 	.word	0x000000ff
        /*02a4*/ 	.word	0x000000d8
        /*02a8*/ 	.short	0x0100
        /*02aa*/ 	.byte	0x04
	.zero		1


	//   ....[26]....
        /*02ac*/ 	.word	0x00000c00
        /*02b0*/ 	.word	0x000000ff
        /*02b4*/ 	.word	0x000000c0
        /*02b8*/ 	.short	0x0100
        /*02ba*/ 	.byte	0x04
	.zero		1


	//   ....[27]....
        /*02bc*/ 	.word	0x00000c10
        /*02c0*/ 	.word	0x000000ff
        /*02c4*/ 	.word	0x000000e0
        /*02c8*/ 	.short	0x0100
        /*02ca*/ 	.byte	0x04
	.zero		1


	//   ....[28]....
        /*02cc*/ 	.word	0x00000c20
        /*02d0*/ 	.word	0x000000ff
        /*02d4*/ 	.word	0x000000c8
        /*02d8*/ 	.short	0x0100
        /*02da*/ 	.byte	0x04
	.zero		1


	//   ....[29]....
        /*02dc*/ 	.word	0x00000c30
        /*02e0*/ 	.word	0x000000ff
        /*02e4*/ 	.word	0x000000e8
        /*02e8*/ 	.short	0x0100
        /*02ea*/ 	.byte	0x04
	.zero		1


	//   ....[30]....
        /*02ec*/ 	.word	0x00000d20
        /*02f0*/ 	.word	0x000000ff
        /*02f4*/ 	.word	0x000000f0
        /*02f8*/ 	.short	0x0100
        /*02fa*/ 	.byte	0x04
	.zero		1


	//   ....[31]....
        /*02fc*/ 	.word	0x00000d30
        /*0300*/ 	.word	0x000000ff
        /*0304*/ 	.word	0x00000100
        /*0308*/ 	.short	0x0100
        /*030a*/ 	.byte	0x04
	.zero		1


	//   ....[32]....
        /*030c*/ 	.word	0x00000d40
        /*0310*/ 	.word	0x000000ff
        /*0314*/ 	.word	0x000000f8
        /*0318*/ 	.short	0x0100
        /*031a*/ 	.byte	0x04
	.zero		1


	//   ....[33]....
        /*031c*/ 	.word	0x00000d50
        /*0320*/ 	.word	0x000000ff
        /*0324*/ 	.word	0x00000108
        /*0328*/ 	.short	0x0100
        /*032a*/ 	.byte	0x04
	.zero		1


	//   ....[34]....
        /*032c*/ 	.word	0x000018e0
        /*0330*/ 	.word	0x00000000
        /*0334*/ 	.word	0x00000100
        /*0338*/ 	.short	0x010a
        /*033a*/ 	.byte	0xff
	.zero		1


	//   ....[35]....
        /*033c*/ 	.word	0x00001900
        /*0340*/ 	.word	0x00000000
        /*0344*/ 	.word	0x000000f0
        /*0348*/ 	.short	0x0101
        /*034a*/ 	.byte	0xff
	.zero		1


	//   ....[36]....
        /*034c*/ 	.word	0x000019c0
        /*0350*/ 	.word	0x000000ff
        /*0354*/ 	.word	0x00000020
        /*0358*/ 	.short	0x010a
        /*035a*/ 	.byte	0x04
	.zero		1


	//   ....[37]....
        /*035c*/ 	.word	0x00001a40
        /*0360*/ 	.word	0x000000ff
        /*0364*/ 	.word	0x00000020
        /*0368*/ 	.short	0x010a
        /*036a*/ 	.byte	0x21
	.zero		1


	//   ....[38]....
        /*036c*/ 	.word	0x00001bd0
        /*0370*/ 	.word	0x000000ff
        /*0374*/ 	.word	0x00000020
        /*0378*/ 	.short	0x010a
        /*037a*/ 	.byte	0x08
	.zero		1


	//   ....[39]....
        /*037c*/ 	.word	0x00001d00
        /*0380*/ 	.word	0x000000ff
        /*0384*/ 	.word	0x00000088
        /*0388*/ 	.short	0x0101
        /*038a*/ 	.byte	0x07
	.zero		1


	//   ....[40]....
        /*038c*/ 	.word	0x00001d20
        /*0390*/ 	.word	0x000000ff
        /*0394*/ 	.word	0x00000020
        /*0398*/ 	.short	0x010a
        /*039a*/ 	.byte	0x04
	.zero		1


	//   ....[41]....
        /*039c*/ 	.word	0x00001da0
        /*03a0*/ 	.word	0x000000ff
        /*03a4*/ 	.word	0x00000020
        /*03a8*/ 	.short	0x010a
        /*03aa*/ 	.byte	0x11
	.zero		1


	//   ....[42]....
        /*03ac*/ 	.word	0x00001f30
        /*03b0*/ 	.word	0x000000ff
        /*03b4*/ 	.word	0x00000020
        /*03b8*/ 	.short	0x010a
        /*03ba*/ 	.byte	0x06
	.zero		1


	//   ....[43]....
        /*03bc*/ 	.word	0x00002070
        /*03c0*/ 	.word	0x00000003
        /*03c4*/ 	.word	0x00000090
        /*03c8*/ 	.short	0x010a
        /*03ca*/ 	.byte	0xff
	.zero		1


	//   ....[44]....
        /*03cc*/ 	.word	0x000021c0
        /*03d0*/ 	.word	0x00000000
        /*03d4*/ 	.word	0x00000000
        /*03d8*/ 	.short	0x0101
        /*03da*/ 	.byte	0xff
	.zero		1


	//   ....[45]....
        /*03dc*/ 	.word	0x00002780
        /*03e0*/ 	.word	0x000000ff
        /*03e4*/ 	.word	0x00000000
        /*03e8*/ 	.short	0x010a
        /*03ea*/ 	.byte	0x04
	.zero		1


	//   ....[46]....
        /*03ec*/ 	.word	0x00002810
        /*03f0*/ 	.word	0x000000ff
        /*03f4*/ 	.word	0x00000000
        /*03f8*/ 	.short	0x010a
        /*03fa*/ 	.byte	0x05
	.zero		1


	//   ....[47]....
        /*03fc*/ 	.word	0x000028a0
        /*0400*/ 	.word	0x000000ff
        /*0404*/ 	.word	0x00000000
        /*0408*/ 	.short	0x010a
        /*040a*/ 	.byte	0x05
	.zero		1


	//   ....[48]....
        /*040c*/ 	.word	0x00002940
        /*0410*/ 	.word	0x00000000
        /*0414*/ 	.word	0x00000000
        /*0418*/ 	.short	0x010a
        /*041a*/ 	.byte	0xff
	.zero		1


	//   ....[49]....
        /*041c*/ 	.word	0x00002a80
        /*0420*/ 	.word	0x00000002
        /*0424*/ 	.word	0x000000f0
        /*0428*/ 	.short	0x010a
        /*042a*/ 	.byte	0xff
	.zero		1


	//   ....[50]....
        /*042c*/ 	.word	0x00002ae0
        /*0430*/ 	.word	0x00000004
        /*0434*/ 	.word	0x00000000
        /*0438*/ 	.short	0x0101
        /*043a*/ 	.byte	0xff
	.zero		1


	//   ....[51]....
        /*043c*/ 	.word	0x00002b00
        /*0440*/ 	.word	0x000000ff
        /*0444*/ 	.word	0x000000a0
        /*0448*/ 	.short	0x010a
        /*044a*/ 	.byte	0x04
	.zero		1


	//   ....[52]....
        /*044c*/ 	.word	0x00002c20
        /*0450*/ 	.word	0x00000002
        /*0454*/ 	.word	0x00000090
        /*0458*/ 	.short	0x010a
        /*045a*/ 	.byte	0xff
	.zero		1


	//   ....[53]....
        /*045c*/ 	.word	0x00002d30
        /*0460*/ 	.word	0x00000002
        /*0464*/ 	.word	0x00000000
        /*0468*/ 	.short	0x0101
        /*046a*/ 	.byte	0xff
	.zero		1


	//   ....[54]....
        /*046c*/ 	.word	0x00002dc0
        /*0470*/ 	.word	0x000000ff
        /*0474*/ 	.word	0x000000a0
        /*0478*/ 	.short	0x0106
        /*047a*/ 	.byte	0x04
	.zero		1


	//   ....[55]....
        /*047c*/ 	.word	0x00002de0
        /*0480*/ 	.word	0x000000ff
        /*0484*/ 	.word	0x000000a0
        /*0488*/ 	.short	0x010a
        /*048a*/ 	.byte	0x04
	.zero		1


	//   ....[56]....
        /*048c*/ 	.word	0x00002e70
        /*0490*/ 	.word	0x000000ff
        /*0494*/ 	.word	0x000000a0
        /*0498*/ 	.short	0x0106
        /*049a*/ 	.byte	0x07
	.zero		1


	//   ....[57]....
        /*049c*/ 	.word	0x00002eb0
        /*04a0*/ 	.word	0x00000000
        /*04a4*/ 	.word	0x000000a0
        /*04a8*/ 	.short	0x010a
        /*04aa*/ 	.byte	0xff
	.zero		1


	//   ....[58]....
        /*04ac*/ 	.word	0x00003410
        /*04b0*/ 	.word	0x00000000
        /*04b4*/ 	.word	0x00000090
        /*04b8*/ 	.short	0x010a
        /*04ba*/ 	.byte	0xff
	.zero		1


	//   ....[59]....
        /*04bc*/ 	.word	0x00003510
        /*04c0*/ 	.word	0x00000003
        /*04c4*/ 	.word	0x00000000
        /*04c8*/ 	.short	0x0101
        /*04ca*/ 	.byte	0xff
	.zero		1


	//   ....[60]....
        /*04cc*/ 	.word	0x00003520
        /*04d0*/ 	.word	0x000000ff
        /*04d4*/ 	.word	0x00000000
        /*04d8*/ 	.short	0x010a
        /*04da*/ 	.byte	0x04
	.zero		1


	//   ....[61]....
        /*04dc*/ 	.word	0x000035a0
        /*04e0*/ 	.word	0x000000ff
        /*04e4*/ 	.word	0x000000d0
        /*04e8*/ 	.short	0x010a
        /*04ea*/ 	.byte	0x1f
	.zero		1


	//   ....[62]....
        /*04ec*/ 	.word	0x00003680
        /*04f0*/ 	.word	0x000000ff
        /*04f4*/ 	.word	0x00000000
        /*04f8*/ 	.short	0x010a
        /*04fa*/ 	.byte	0x05
	.zero		1


	//   ....[63]....
        /*04fc*/ 	.word	0x000037c0
        /*0500*/ 	.word	0x000000ff
        /*0504*/ 	.word	0x00000000
        /*0508*/ 	.short	0x010a
        /*050a*/ 	.byte	0x04
	.zero		1


	//   ....[64]....
        /*050c*/ 	.word	0x00003a50
        /*0510*/ 	.word	0x000000ff
        /*0514*/ 	.word	0x00000000
        /*0518*/ 	.short	0x010a
        /*051a*/ 	.byte	0x04
	.zero		1


	//   ....[65]....
        /*051c*/ 	.word	0x00003ae0
        /*0520*/ 	.word	0x000000ff
        /*0524*/ 	.word	0x00000000
        /*0528*/ 	.short	0x010a
        /*052a*/ 	.byte	0x05
	.zero		1


	//   ....[66]....
        /*052c*/ 	.word	0x00003b70
        /*0530*/ 	.word	0x000000ff
        /*0534*/ 	.word	0x00000000
        /*0538*/ 	.short	0x010a
        /*053a*/ 	.byte	0x05
	.zero		1


	//   ....[67]....
        /*053c*/ 	.word	0x00003c00
        /*0540*/ 	.word	0x000000ff
        /*0544*/ 	.word	0x00000000
        /*0548*/ 	.short	0x010a
        /*054a*/ 	.byte	0x04
	.zero		1


	//   ....[68]....
        /*054c*/ 	.word	0x00004110
        /*0550*/ 	.word	0x0000000c
        /*0554*/ 	.word	0x00000090
        /*0558*/ 	.short	0x010a
        /*055a*/ 	.byte	0xff
	.zero		1


	//   ....[69]....
        /*055c*/ 	.word	0x00004280
        /*0560*/ 	.word	0x00000000
        /*0564*/ 	.word	0x00000000
        /*0568*/ 	.short	0x0101
        /*056a*/ 	.byte	0xff
	.zero		1


	//   ....[70]....
        /*056c*/ 	.word	0x00004710
        /*0570*/ 	.word	0x000000ff
        /*0574*/ 	.word	0x00000088
        /*0578*/ 	.short	0x010a
        /*057a*/ 	.byte	0x15
	.zero		1


	//   ....[71]....
        /*057c*/ 	.word	0x00004890
        /*0580*/ 	.word	0x000000ff
        /*0584*/ 	.word	0x00000060
        /*0588*/ 	.short	0x010a
        /*058a*/ 	.byte	0x15
	.zero		1


	//   ....[72]....
        /*058c*/ 	.word	0x00004a00
        /*0590*/ 	.word	0x000000ff
        /*0594*/ 	.word	0x00000040
        /*0598*/ 	.short	0x010b
        /*059a*/ 	.byte	0x15
	.zero		1


	//   ....[73]....
        /*059c*/ 	.word	0x00004a10
        /*05a0*/ 	.word	0x000000ff
        /*05a4*/ 	.word	0x00000000
        /*05a8*/ 	.short	0x0101
        /*05aa*/ 	.byte	0x28
	.zero		1


	//   ....[74]....
        /*05ac*/ 	.word	0x00004a20
        /*05b0*/ 	.word	0x000000ff
        /*05b4*/ 	.word	0x00000068
        /*05b8*/ 	.short	0x010a
        /*05ba*/ 	.byte	0x15
	.zero		1


	//   ....[75]....
        /*05bc*/ 	.word	0x00004b70
        /*05c0*/ 	.word	0x000000ff
        /*05c4*/ 	.word	0x00000048
        /*05c8*/ 	.short	0x010b
        /*05ca*/ 	.byte	0x15
	.zero		1


	//   ....[76]....
        /*05cc*/ 	.word	0x00004b80
        /*05d0*/ 	.word	0x000000ff
        /*05d4*/ 	.word	0x00000000
        /*05d8*/ 	.short	0x0101
        /*05da*/ 	.byte	0x27
	.zero		1


	//   ....[77]....
        /*05dc*/ 	.word	0x00004b90
        /*05e0*/ 	.word	0x000000ff
        /*05e4*/ 	.word	0x00000070
        /*05e8*/ 	.short	0x010a
        /*05ea*/ 	.byte	0x15
	.zero		1


	//   ....[78]....
        /*05ec*/ 	.word	0x00004cd0
        /*05f0*/ 	.word	0x000000ff
        /*05f4*/ 	.word	0x00000050
        /*05f8*/ 	.short	0x010b
        /*05fa*/ 	.byte	0x15
	.zero		1


	//   ....[79]....
        /*05fc*/ 	.word	0x00004ce0
        /*0600*/ 	.word	0x000000ff
        /*0604*/ 	.word	0x00000000
        /*0608*/ 	.short	0x0101
        /*060a*/ 	.byte	0x26
	.zero		1


	//   ....[80]....
        /*060c*/ 	.word	0x00004cf0
        /*0610*/ 	.word	0x000000ff
        /*0614*/ 	.word	0x00000078
        /*0618*/ 	.short	0x010a
        /*061a*/ 	.byte	0x15
	.zero		1


	//   ....[81]....
        /*061c*/ 	.word	0x00004ef0
        /*0620*/ 	.word	0x000000ff
        /*0624*/ 	.word	0x00000058
        /*0628*/ 	.short	0x010b
        /*062a*/ 	.byte	0x15
	.zero		1


	//   ....[82]....
        /*062c*/ 	.word	0x00004f00
        /*0630*/ 	.word	0x000000ff
        /*0634*/ 	.word	0x00000000
        /*0638*/ 	.short	0x0101
        /*063a*/ 	.byte	0x25
	.zero		1


	//   ....[83]....
        /*063c*/ 	.word	0x00004f30
        /*0640*/ 	.word	0x000000ff
        /*0644*/ 	.word	0x00000060
        /*0648*/ 	.short	0x010a
        /*064a*/ 	.byte	0x15
	.zero		1


	//   ....[84]....
        /*064c*/ 	.word	0x00004f50
        /*0650*/ 	.word	0x000000ff
        /*0654*/ 	.word	0x00000068
        /*0658*/ 	.short	0x010a
        /*065a*/ 	.byte	0x15
	.zero		1


	//   ....[85]....
        /*065c*/ 	.word	0x00004f70
        /*0660*/ 	.word	0x000000ff
        /*0664*/ 	.word	0x00000070
        /*0668*/ 	.short	0x010a
        /*066a*/ 	.byte	0x15
	.zero		1


	//   ....[86]....
        /*066c*/ 	.word	0x00004fb0
        /*0670*/ 	.word	0x00000000
        /*0674*/ 	.word	0x00000078
        /*0678*/ 	.short	0x010a
        /*067a*/ 	.byte	0xff
	.zero		1


	//   ....[87]....
        /*067c*/ 	.word	0x00005300
        /*0680*/ 	.word	0x00000003
        /*0684*/ 	.word	0x00000090
        /*0688*/ 	.short	0x010a
        /*068a*/ 	.byte	0xff
	.zero		1


	//   ....[88]....
        /*068c*/ 	.word	0x00005480
        /*0690*/ 	.word	0x00000000
        /*0694*/ 	.word	0x00000000
        /*0698*/ 	.short	0x0101
        /*069a*/ 	.byte	0xff
	.zero		1


	//   ....[89]....
        /*069c*/ 	.word	0x00006020
        /*06a0*/ 	.word	0x000000ff
        /*06a4*/ 	.word	0x00000040
        /*06a8*/ 	.short	0x010a
        /*06aa*/ 	.byte	0x2c
	.zero		1


	//   ....[90]....
        /*06ac*/ 	.word	0x00006090
        /*06b0*/ 	.word	0x00000050
        /*06b4*/ 	.word	0x000000b0
        /*06b8*/ 	.short	0x010a
        /*06ba*/ 	.byte	0xff
	.zero		1


	//   ....[91]....
        /*06bc*/ 	.word	0x000061b0
        /*06c0*/ 	.word	0x000000ff
        /*06c4*/ 	.word	0x00000040
        /*06c8*/ 	.short	0x010a
        /*06ca*/ 	.byte	0x2c
	.zero		1


	//   ....[92]....
        /*06cc*/ 	.word	0x000062b0
        /*06d0*/ 	.word	0x00000050
        /*06d4*/ 	.word	0x000000b0
        /*06d8*/ 	.short	0x010a
        /*06da*/ 	.byte	0xff
	.zero		1


	//   ....[93]....
        /*06dc*/ 	.word	0x00006ab0
        /*06e0*/ 	.word	0x00000000
        /*06e4*/ 	.word	0x00000000
        /*06e8*/ 	.short	0x0101
        /*06ea*/ 	.byte	0xff
	.zero		1


	//   ....[94]....
        /*06ec*/ 	.word	0x00006ac0
        /*06f0*/ 	.word	0x00000003
        /*06f4*/ 	.word	0x00000040
        /*06f8*/ 	.short	0x010a
        /*06fa*/ 	.byte	0xff
	.zero		1


	//   ....[95]....
        /*06fc*/ 	.word	0x00006b90
        /*0700*/ 	.word	0x00000003
        /*0704*/ 	.word	0x00000040
        /*0708*/ 	.short	0x010a
        /*070a*/ 	.byte	0xff
	.zero		1


	//   ....[96]....
        /*070c*/ 	.word	0x00007420
        /*0710*/ 	.word	0x00000028
        /*0714*/ 	.word	0x00000000
        /*0718*/ 	.short	0x0101
        /*071a*/ 	.byte	0xff
	.zero		1


	//   ....[97]....
        /*071c*/ 	.word	0x00007440
        /*0720*/ 	.word	0x00000059
        /*0724*/ 	.word	0x00000040
        /*0728*/ 	.short	0x010a
        /*072a*/ 	.byte	0xff
	.zero		1


	//   ....[98]....
        /*072c*/ 	.word	0x00007500
        /*0730*/ 	.word	0x00000059
        /*0734*/ 	.word	0x00000040
        /*0738*/ 	.short	0x010a
        /*073a*/ 	.byte	0xff
	.zero		1


	//   ....[99]....
        /*073c*/ 	.word	0x00007d80
        /*0740*/ 	.word	0x0000005a
        /*0744*/ 	.word	0x00000000
        /*0748*/ 	.short	0x0101
        /*074a*/ 	.byte	0xff
	.zero		1


	//   ....[100]....
        /*074c*/ 	.word	0x00007da0
        /*0750*/ 	.word	0x0000005c
        /*0754*/ 	.word	0x00000040
        /*0758*/ 	.short	0x010a
        /*075a*/ 	.byte	0xff
	.zero		1


	//   ....[101]....
        /*075c*/ 	.word	0x00007e60
        /*0760*/ 	.word	0x0000005c
        /*0764*/ 	.word	0x00000040
        /*0768*/ 	.short	0x010a
        /*076a*/ 	.byte	0xff
	.zero		1


	//   ....[102]....
        /*076c*/ 	.word	0x00008440
        /*0770*/ 	.word	0x000000ff
        /*0774*/ 	.word	0x00000000
        /*0778*/ 	.short	0x0101
        /*077a*/ 	.byte	0x04
	.zero		1


	//   ....[103]....
        /*077c*/ 	.word	0x00008750
        /*0780*/ 	.word	0x00000002
        /*0784*/ 	.word	0x00000000
        /*0788*/ 	.short	0x0101
        /*078a*/ 	.byte	0xff
	.zero		1


	//   ....[104]....
        /*078c*/ 	.word	0x00008a00
        /*0790*/ 	.word	0x000000ff
        /*0794*/ 	.word	0x00000000
        /*0798*/ 	.short	0x0101
        /*079a*/ 	.byte	0x04
	.zero		1


	//   ....[105]....
        /*079c*/ 	.word	0x00008a20
        /*07a0*/ 	.word	0x00000000
        /*07a4*/ 	.word	0x00000100
        /*07a8*/ 	.short	0x010a
        /*07aa*/ 	.byte	0xff
	.zero		1


	//   ....[106]....
        /*07ac*/ 	.word	0x00008a80
        /*07b0*/ 	.word	0x00000000
        /*07b4*/ 	.word	0x00000020
        /*07b8*/ 	.short	0x010a
        /*07ba*/ 	.byte	0xff
	.zero		1


	//   ....[107]....
        /*07bc*/ 	.word	0x00008ae0
        /*07c0*/ 	.word	0x00000000
        /*07c4*/ 	.word	0x00000020
        /*07c8*/ 	.short	0x010a
        /*07ca*/ 	.byte	0xff
	.zero		1


	//   ....[108]....
        /*07cc*/ 	.word	0x00008b30
        /*07d0*/ 	.word	0x00000003
        /*07d4*/ 	.word	0x00000090
        /*07d8*/ 	.short	0x010a
        /*07da*/ 	.byte	0xff
	.zero		1


	//   ....[109]....
        /*07dc*/ 	.word	0x00008b90
        /*07e0*/ 	.word	0x00000000
        /*07e4*/ 	.word	0x00000000
        /*07e8*/ 	.short	0x010a
        /*07ea*/ 	.byte	0xff
	.zero		1


	//   ....[110]....
        /*07ec*/ 	.word	0x00008bf0
        /*07f0*/ 	.word	0x00000000
        /*07f4*/ 	.word	0x00000000
        /*07f8*/ 	.short	0x010a
        /*07fa*/ 	.byte	0xff
	.zero		1


	//   ....[111]....
        /*07fc*/ 	.word	0x00008c50
        /*0800*/ 	.word	0x00000000
        /*0804*/ 	.word	0x00000000
        /*0808*/ 	.short	0x010a
        /*080a*/ 	.byte	0xff
	.zero		1


	//   ....[112]....
        /*080c*/ 	.word	0x00008ca0
        /*0810*/ 	.word	0x00000002
        /*0814*/ 	.word	0x000000f0
        /*0818*/ 	.short	0x010a
        /*081a*/ 	.byte	0xff
	.zero		1


	//   ....[113]....
        /*081c*/ 	.word	0x00008d00
        /*0820*/ 	.word	0x00000002
        /*0824*/ 	.word	0x000000a0
        /*0828*/ 	.short	0x010a
        /*082a*/ 	.byte	0xff
	.zero		1


	//   ....[114]....
        /*082c*/ 	.word	0x00008d50
        /*0830*/ 	.word	0x00000002
        /*0834*/ 	.word	0x00000090
        /*0838*/ 	.short	0x010a
        /*083a*/ 	.byte	0xff
	.zero		1


	//   ....[115]....
        /*083c*/ 	.word	0x00008db0
        /*0840*/ 	.word	0x00000000
        /*0844*/ 	.word	0x000000a0
        /*0848*/ 	.short	0x010a
        /*084a*/ 	.byte	0xff
	.zero		1


	//   ....[116]....
        /*084c*/ 	.word	0x00008e00
        /*0850*/ 	.word	0x00000000
        /*0854*/ 	.word	0x00000090
        /*0858*/ 	.short	0x010a
        /*085a*/ 	.byte	0xff
	.zero		1


	//   ....[117]....
        /*085c*/ 	.word	0x00008e60
        /*0860*/ 	.word	0x00000003
        /*0864*/ 	.word	0x000000d0
        /*0868*/ 	.short	0x010a
        /*086a*/ 	.byte	0xff
	.zero		1


	//   ....[118]....
        /*086c*/ 	.word	0x00008ec0
        /*0870*/ 	.word	0x00000000
        /*0874*/ 	.word	0x00000000
        /*0878*/ 	.short	0x010a
        /*087a*/ 	.byte	0xff
	.zero		1


	//   ....[119]....
        /*087c*/ 	.word	0x00008f20
        /*0880*/ 	.word	0x00000000
        /*0884*/ 	.word	0x00000000
        /*0888*/ 	.short	0x010a
        /*088a*/ 	.byte	0xff
	.zero		1


	//   ....[120]....
        /*088c*/ 	.word	0x00008f80
        /*0890*/ 	.word	0x00000000
        /*0894*/ 	.word	0x00000000
        /*0898*/ 	.short	0x010a
        /*089a*/ 	.byte	0xff
	.zero		1


	//   ....[121]....
        /*089c*/ 	.word	0x00008fe0
        /*08a0*/ 	.word	0x00000000
        /*08a4*/ 	.word	0x00000000
        /*08a8*/ 	.short	0x010a
        /*08aa*/ 	.byte	0xff
	.zero		1


	//   ....[122]....
        /*08ac*/ 	.word	0x00009040
        /*08b0*/ 	.word	0x00000000
        /*08b4*/ 	.word	0x00000000
        /*08b8*/ 	.short	0x010a
        /*08ba*/ 	.byte	0xff
	.zero		1


	//   ....[123]....
        /*08bc*/ 	.word	0x00009090
        /*08c0*/ 	.word	0x0000000c
        /*08c4*/ 	.word	0x00000090
        /*08c8*/ 	.short	0x010a
        /*08ca*/ 	.byte	0xff
	.zero		1


	//   ....[124]....
        /*08cc*/ 	.word	0x000090f0
        /*08d0*/ 	.word	0x00000000
        /*08d4*/ 	.word	0x00000088
        /*08d8*/ 	.short	0x010a
        /*08da*/ 	.byte	0xff
	.zero		1


	//   ....[125]....
        /*08dc*/ 	.word	0x00009150
        /*08e0*/ 	.word	0x00000000
        /*08e4*/ 	.word	0x00000060
        /*08e8*/ 	.short	0x010a
        /*08ea*/ 	.byte	0xff
	.zero		1


	//   ....[126]....
        /*08ec*/ 	.word	0x000091b0
        /*08f0*/ 	.word	0x00000000
        /*08f4*/ 	.word	0x00000068
        /*08f8*/ 	.short	0x010a
        /*08fa*/ 	.byte	0xff
	.zero		1


	//   ....[127]....
        /*08fc*/ 	.word	0x00009210
        /*0900*/ 	.word	0x00000000
        /*0904*/ 	.word	0x00000070
        /*0908*/ 	.short	0x010a
        /*090a*/ 	.byte	0xff
	.zero		1


	//   ....[128]....
        /*090c*/ 	.word	0x00009270
        /*0910*/ 	.word	0x00000000
        /*0914*/ 	.word	0x00000078
        /*0918*/ 	.short	0x010a
        /*091a*/ 	.byte	0xff
	.zero		1


	//   ....[129]....
        /*091c*/ 	.word	0x000092d0
        /*0920*/ 	.word	0x00000000
        /*0924*/ 	.word	0x00000060
        /*0928*/ 	.short	0x010a
        /*092a*/ 	.byte	0xff
	.zero		1


	//   ....[130]....
        /*092c*/ 	.word	0x00009330
        /*0930*/ 	.word	0x00000000
        /*0934*/ 	.word	0x00000068
        /*0938*/ 	.short	0x010a
        /*093a*/ 	.byte	0xff
	.zero		1


	//   ....[131]....
        /*093c*/ 	.word	0x00009390
        /*0940*/ 	.word	0x00000000
        /*0944*/ 	.word	0x00000070
        /*0948*/ 	.short	0x010a
        /*094a*/ 	.byte	0xff
	.zero		1


	//   ....[132]....
        /*094c*/ 	.word	0x000093e0
        /*0950*/ 	.word	0x00000003
        /*0954*/ 	.word	0x00000090
        /*0958*/ 	.short	0x010a
        /*095a*/ 	.byte	0xff
	.zero		1


	//   ....[133]....
        /*095c*/ 	.word	0x00009440
        /*0960*/ 	.word	0x00000000
        /*0964*/ 	.word	0x00000040
        /*0968*/ 	.short	0x010a
        /*096a*/ 	.byte	0xff
	.zero		1


	//   ....[134]....
        /*096c*/ 	.word	0x00009490
        /*0970*/ 	.word	0x00000050
        /*0974*/ 	.word	0x000000b0
        /*0978*/ 	.short	0x010a
        /*097a*/ 	.byte	0xff
	.zero		1


	//   ....[135]....
        /*097c*/ 	.word	0x000094e0
        /*0980*/ 	.word	0x00000003
        /*0984*/ 	.word	0x00000040
        /*0988*/ 	.short	0x010a
        /*098a*/ 	.byte	0xff
	.zero		1


	//   ....[136]....
        /*098c*/ 	.word	0x00009530
        /*0990*/ 	.word	0x00000059
        /*0994*/ 	.word	0x00000040
        /*0998*/ 	.short	0x010a
        /*099a*/ 	.byte	0xff
	.zero		1


	//   ....[137]....
        /*099c*/ 	.word	0x00009580
        /*09a0*/ 	.word	0x0000005c
        /*09a4*/ 	.word	0x00000040
        /*09a8*/ 	.short	0x010a
        /*09aa*/ 	.byte	0xff
	.zero		1


	//----- nvinfo : EIATTR_NUM_MBARRIERS
	.align		4
.L_47:
        /*09ac*/ 	.byte	0x03, 0x38
        /*09ae*/ 	.short	0x0022


	//----- nvinfo : EIATTR_EXIT_INSTR_OFFSETS
	.align		4
        /*09b0*/ 	.byte	0x04, 0x1c
        /*09b2*/ 	.short	(.L_49 - .L_48)


	//   ....[0]....
.L_48:
        /*09b4*/ 	.word	0x00002970


	//   ....[1]....
        /*09b8*/ 	.word	0x00002e80


	//   ....[2]....
        /*09bc*/ 	.word	0x00002ee0


	//   ....[3]....
        /*09c0*/ 	.word	0x00003e60


	//   ....[4]....
        /*09c4*/ 	.word	0x00004fe0


	//   ....[5]....
        /*09c8*/ 	.word	0x00005020


	//   ....[6]....
        /*09cc*/ 	.word	0x000088e0


	//   ....[7]....
        /*09d0*/ 	.word	0x00008960


	//   ....[8]....
        /*09d4*/ 	.word	0x00008990


	//   ....[9]....
        /*09d8*/ 	.word	0x00008a10


	//----- nvinfo : EIATTR_MAX_THREADS
	.align		4
.L_49:
        /*09dc*/ 	.byte	0x04, 0x05
        /*09de*/ 	.short	(.L_51 - .L_50)
.L_50:
        /*09e0*/ 	.word	0x00000100
        /*09e4*/ 	.word	0x00000001
        /*09e8*/ 	.word	0x00000001


	//----- nvinfo : EIATTR_CRS_STACK_SIZE
	.align		4
.L_51:
        /*09ec*/ 	.byte	0x04, 0x1e
        /*09ee*/ 	.short	(.L_53 - .L_52)
.L_52:
        /*09f0*/ 	.word	0x00000000


	//----- nvinfo : EIATTR_CBANK_PARAM_SIZE
	.align		4
.L_53:
        /*09f4*/ 	.byte	0x03, 0x19
        /*09f6*/ 	.short	0x0800


	//----- nvinfo : EIATTR_PARAM_CBANK
	.align		4
        /*09f8*/ 	.byte	0x04, 0x0a
        /*09fa*/ 	.short	(.L_55 - .L_54)
	.align		4
.L_54:
        /*09fc*/ 	.word	index@(.nv.constant0._ZN7cutlass13device_kernelINS_4gemm6kernel13GemmUniversalIN4cute5tupleIJiiiiEEENS1_10collective13CollectiveMmaINS1_35MainloopSm100TmaUmmaWarpSpecializedILi4ELi2ELi4ENS5_IJNS4_1CILi1EEENSA_ILi2EEESB_EEEEENS5_IJNSA_ILi64EEENSA_ILi128EEENSA_ILi32EEEEEENS_10tfloat32_tENS5_IJlSB_lEEESJ_SK_NS4_8TiledMMAINS4_8MMA_AtomIJNS4_17SM100_MMA_TF32_SSISJ_SJ_fLi64ELi128ELNS4_4UMMA5MajorE0ELSP_0ELNSO_7ScaleInE0ELSQ_0EEEEEENS4_6LayoutINS5_IJSB_SB_SB_EEENS5_IJNSA_ILi0EEESV_SV_EEEEENS5_IJNS4_10UnderscoreESY_SY_EEEEENS4_23SM90_TMA_LOAD_MULTICASTENS4_14ComposedLayoutINS4_7SwizzleILi3ELi4ELi3EEENS4_18smem_ptr_flag_bitsILi32EEENST_INS5_IJNSA_ILi8EEESH_EEENS5_IJSH_SB_EEEEEEEvNS4_8identityENS4_13SM90_TMA_LOADES1B_vS1C_EENS_8epilogue10collective18CollectiveEpilogueINS1F_23Sm100TmaWarpSpecializedILi4ELi2ELi16ELb1ELb0EEEJSI_NS5_IJNST_ISF_SB_EENST_ISH_SB_EEEEESJ_SK_SJ_SK_NS1F_6fusion15FusionCallbacksIS1J_NS1N_17LinearCombinationISJ_fSJ_fLNS_15FloatRoundStyleE2EEESI_S1M_JEEENS4_5SM1004TMEM4LOAD26SM100_TMEM_LOAD_16dp128b8xES1D_S1B_NS4_17SM75_U32x4_LDSM_NENS4_14SM90_TMA_STOREES1B_NS4_17SM90_U32x4_STSM_NENS4_39AutoVectorizingCopyWithAssumedAlignmentILi128EEEEEEvvEEEEvNT_6ParamsE)
        /*0a00*/ 	.short	0x0380
        /*0a02*/ 	.short	0x0800


	//----- nvinfo : EIATTR_SW_WAR
	.align		4
.L_55:
        /*0a04*/ 	.byte	0x04, 0x36
        /*0a06*/ 	.short	(.L_57 - .L_56)
.L_56:
        /*0a08*/ 	.word	0x00000008
.L_57:


//--------------------- .nv.callgraph             --------------------------
	.section	.nv.callgraph,"",@"SHT_CUDA_CALLGRAPH"
	.align	4
	.sectionentsize	8
	.align		4
        /*0000*/ 	.word	0x00000000
	.align		4
        /*0004*/ 	.word	0xffffffff
	.align		4
        /*0008*/ 	.word	index@(_ZN7cutlass13device_kernelINS_4gemm6kernel13GemmUniversalIN4cute5tupleIJiiiiEEENS1_10collective13CollectiveMmaINS1_35MainloopSm100TmaUmmaWarpSpecializedILi4ELi2ELi4ENS5_IJNS4_1CILi1EEENSA_ILi2EEESB_EEEEENS5_IJNSA_ILi64EEENSA_ILi128EEENSA_ILi32EEEEEENS_10tfloat32_tENS5_IJlSB_lEEESJ_SK_NS4_8TiledMMAINS4_8MMA_AtomIJNS4_17SM100_MMA_TF32_SSISJ_SJ_fLi64ELi128ELNS4_4UMMA5MajorE0ELSP_0ELNSO_7ScaleInE0ELSQ_0EEEEEENS4_6LayoutINS5_IJSB_SB_SB_EEENS5_IJNSA_ILi0EEESV_SV_EEEEENS5_IJNS4_10UnderscoreESY_SY_EEEEENS4_23SM90_TMA_LOAD_MULTICASTENS4_14ComposedLayoutINS4_7SwizzleILi3ELi4ELi3EEENS4_18smem_ptr_flag_bitsILi32EEENST_INS5_IJNSA_ILi8EEESH_EEENS5_IJSH_SB_EEEEEEEvNS4_8identityENS4_13SM90_TMA_LOADES1B_vS1C_EENS_8epilogue10collective18CollectiveEpilogueINS1F_23Sm100TmaWarpSpecializedILi4ELi2ELi16ELb1ELb0EEEJSI_NS5_IJNST_ISF_SB_EENST_ISH_SB_EEEEESJ_SK_SJ_SK_NS1F_6fusion15FusionCallbacksIS1J_NS1N_17LinearCombinationISJ_fSJ_fLNS_15FloatRoundStyleE2EEESI_S1M_JEEENS4_5SM1004TMEM4LOAD26SM100_TMEM_LOAD_16dp128b8xES1D_S1B_NS4_17SM75_U32x4_LDSM_NENS4_14SM90_TMA_STOREES1B_NS4_17SM90_U32x4_STSM_NENS4_39AutoVectorizingCopyWithAssumedAlignmentILi128EEEEEEvvEEEEvNT_6ParamsE)
	.align		4
        /*000c*/ 	.word	index@(__assertfail)
	.align		4
        /*0010*/ 	.word	0x00000000
	.align		4
        /*0014*/ 	.word	0xfffffffe
	.align		4
        /*0018*/ 	.word	0x00000000
	.align		4
        /*001c*/ 	.word	0xfffffffd
	.align		4
        /*0020*/ 	.word	0x00000000
	.align		4
        /*0024*/ 	.word	0xfffffffc


//--------------------- .nv.constant4             --------------------------
	.section	.nv.constant4,"a",@progbits
	.align	8
	.align		8
.nv.constant4:
        /*0000*/ 	.dword	__assertfail
	.align		8
        /*0008*/ 	.dword	__unnamed_1
	.align		8
        /*0010*/ 	.dword	__unnamed_2
	.align		8
        /*0018*/ 	.dword	_ZN40_INTERNAL_20855870_4_k_cu_a20fdef5_103834cuda3std3__45__cpo5beginE
	.align		8
        /*0020*/ 	.dword	_ZN40_INTERNAL_20855870_4_k_cu_a20fdef5_103834cuda3std3__45__cpo3endE
	.align		8
        /*0028*/ 	.dword	_ZN40_INTERNAL_20855870_4_k_cu_a20fdef5_103834cuda3std3__45__cpo6cbeginE
	.align		8
        /*0030*/ 	.dword	_ZN40_INTERNAL_20855870_4_k_cu_a20fdef5_103834cuda3std3__45__cpo4cendE
	.align		8
        /*0038*/ 	.dword	_ZN40_INTERNAL_20855870_4_k_cu_a20fdef5_103834cuda3std3__442_GLOBAL__N__20855870_4_k_cu_a20fdef5_103836ignoreE
	.align		8
        /*0040*/ 	.dword	_ZN40_INTERNAL_20855870_4_k_cu_a20fdef5_103834cuda3std3__419piecewise_constructE
	.align		8
        /*0048*/ 	.dword	_ZN40_INTERNAL_20855870_4_k_cu_a20fdef5_103834cuda3std3__48in_placeE
	.align		8
        /*0050*/ 	.dword	_ZN40_INTERNAL_20855870_4_k_cu_a20fdef5_103834cuda3std6ranges3__45__cpo4swapE
	.align		8
        /*0058*/ 	.dword	_ZN40_INTERNAL_20855870_4_k_cu_a20fdef5_103834cuda3std6ranges3__45__cpo9iter_moveE
	.align		8
        /*0060*/ 	.dword	_ZN40_INTERNAL_20855870_4_k_cu_a20fdef5_103834cute7productE
	.align		8
        /*0068*/ 	.dword	_ZN40_INTERNAL_20855870_4_k_cu_a20fdef5_103834cute1_E
	.align		8
        /*0070*/ 	.dword	$str$25
	.align		8
        /*0078*/ 	.dword	$str$26
	.align		8
        /*0080*/ 	.dword	$str$27
	.align		8
        /*0088*/ 	.dword	$str$28


//--------------------- .text._ZN7cutlass13device_kernelINS_4gemm6kernel13GemmUniversalIN4cute5tupleIJiiiiEEENS1_10collective13CollectiveMmaINS1_35MainloopSm100TmaUmmaWarpSpecializedILi4ELi2ELi4ENS5_IJNS4_1CILi1EEENSA_ILi2EEESB_EEEEENS5_IJNSA_ILi64EEENSA_ILi128EEENSA_ILi32EEEEEENS_10tfloat32_tENS5_IJlSB_lEEESJ_SK_NS4_8TiledMMAINS4_8MMA_AtomIJNS4_17SM100_MMA_TF32_SSISJ_SJ_fLi64ELi128ELNS4_4UMMA5MajorE0ELSP_0ELNSO_7ScaleInE0ELSQ_0EEEEEENS4_6LayoutINS5_IJSB_SB_SB_EEENS5_IJNSA_ILi0EEESV_SV_EEEEENS5_IJNS4_10UnderscoreESY_SY_EEEEENS4_23SM90_TMA_LOAD_MULTICASTENS4_14ComposedLayoutINS4_7SwizzleILi3ELi4ELi3EEENS4_18smem_ptr_flag_bitsILi32EEENST_INS5_IJNSA_ILi8EEESH_EEENS5_IJSH_SB_EEEEEEEvNS4_8identityENS4_13SM90_TMA_LOADES1B_vS1C_EENS_8epilogue10collective18CollectiveEpilogueINS1F_23Sm100TmaWarpSpecializedILi4ELi2ELi16ELb1ELb0EEEJSI_NS5_IJNST_ISF_SB_EENST_ISH_SB_EEEEESJ_SK_SJ_SK_NS1F_6fusion15FusionCallbacksIS1J_NS1N_17LinearCombinationISJ_fSJ_fLNS_15FloatRoundStyleE2EEESI_S1M_JEEENS4_5SM1004TMEM4LOAD26SM100_TMEM_LOAD_16dp128b8xES1D_S1B_NS4_17SM75_U32x4_LDSM_NENS4_14SM90_TMA_STOREES1B_NS4_17SM90_U32x4_STSM_NENS4_39AutoVectorizingCopyWithAssumedAlignmentILi128EEEEEEvvEEEEvNT_6ParamsE --------------------------
	.section	.text._ZN7cutlass13device_kernelINS_4gemm6kernel13GemmUniversalIN4cute5tupleIJiiiiEEENS1_10collective13CollectiveMmaINS1_35MainloopSm100TmaUmmaWarpSpecializedILi4ELi2ELi4ENS5_IJNS4_1CILi1EEENSA_ILi2EEESB_EEEEENS5_IJNSA_ILi64EEENSA_ILi128EEENSA_ILi32EEEEEENS_10tfloat32_tENS5_IJlSB_lEEESJ_SK_NS4_8TiledMMAINS4_8MMA_AtomIJNS4_17SM100_MMA_TF32_SSISJ_SJ_fLi64ELi128ELNS4_4UMMA5MajorE0ELSP_0ELNSO_7ScaleInE0ELSQ_0EEEEEENS4_6LayoutINS5_IJSB_SB_SB_EEENS5_IJNSA_ILi0EEESV_SV_EEEEENS5_IJNS4_10UnderscoreESY_SY_EEEEENS4_23SM90_TMA_LOAD_MULTICASTENS4_14ComposedLayoutINS4_7SwizzleILi3ELi4ELi3EEENS4_18smem_ptr_flag_bitsILi32EEENST_INS5_IJNSA_ILi8EEESH_EEENS5_IJSH_SB_EEEEEEEvNS4_8identityENS4_13SM90_TMA_LOADES1B_vS1C_EENS_8epilogue10collective18CollectiveEpilogueINS1F_23Sm100TmaWarpSpecializedILi4ELi2ELi16ELb1ELb0EEEJSI_NS5_IJNST_ISF_SB_EENST_ISH_SB_EEEEESJ_SK_SJ_SK_NS1F_6fusion15FusionCallbacksIS1J_NS1N_17LinearCombinationISJ_fSJ_fLNS_15FloatRoundStyleE2EEESI_S1M_JEEENS4_5SM1004TMEM4LOAD26SM100_TMEM_LOAD_16dp128b8xES1D_S1B_NS4_17SM75_U32x4_LDSM_NENS4_14SM90_TMA_STOREES1B_NS4_17SM90_U32x4_STSM_NENS4_39AutoVectorizingCopyWithAssumedAlignmentILi128EEEEEEvvEEEEvNT_6ParamsE,"ax",@progbits
	.align	128
.text._ZN7cutlass13device_kernelINS_4gemm6kernel13GemmUniversalIN4cute5tupleIJiiiiEEENS1_10collective13CollectiveMmaINS1_35MainloopSm100TmaUmmaWarpSpecializedILi4ELi2ELi4ENS5_IJNS4_1CILi1EEENSA_ILi2EEESB_EEEEENS5_IJNSA_ILi64EEENSA_ILi128EEENSA_ILi32EEEEEENS_10tfloat32_tENS5_IJlSB_lEEESJ_SK_NS4_8TiledMMAINS4_8MMA_AtomIJNS4_17SM100_MMA_TF32_SSISJ_SJ_fLi64ELi128ELNS4_4UMMA5MajorE0ELSP_0ELNSO_7ScaleInE0ELSQ_0EEEEEENS4_6LayoutINS5_IJSB_SB_SB_EEENS5_IJNSA_ILi0EEESV_SV_EEEEENS5_IJNS4_10UnderscoreESY_SY_EEEEENS4_23SM90_TMA_LOAD_MULTICASTENS4_14ComposedLayoutINS4_7SwizzleILi3ELi4ELi3EEENS4_18smem_ptr_flag_bitsILi32EEENST_INS5_IJNSA_ILi8EEESH_EEENS5_IJSH_SB_EEEEEEEvNS4_8identityENS4_13SM90_TMA_LOADES1B_vS1C_EENS_8epilogue10collective18CollectiveEpilogueINS1F_23Sm100TmaWarpSpecializedILi4ELi2ELi16ELb1ELb0EEEJSI_NS5_IJNST_ISF_SB_EENST_ISH_SB_EEEEESJ_SK_SJ_SK_NS1F_6fusion15FusionCallbacksIS1J_NS1N_17LinearCombinationISJ_fSJ_fLNS_15FloatRoundStyleE2EEESI_S1M_JEEENS4_5SM1004TMEM4LOAD26SM100_TMEM_LOAD_16dp128b8xES1D_S1B_NS4_17SM75_U32x4_LDSM_NENS4_14SM90_TMA_STOREES1B_NS4_17SM90_U32x4_STSM_NENS4_39AutoVectorizingCopyWithAssumedAlignmentILi128EEEEEEvvEEEEvNT_6ParamsE:
        .type           _ZN7cutlass13device_kernelINS_4gemm6kernel13GemmUniversalIN4cute5tupleIJiiiiEEENS1_10collective13CollectiveMmaINS1_35MainloopSm100TmaUmmaWarpSpecializedILi4ELi2ELi4ENS5_IJNS4_1CILi1EEENSA_ILi2EEESB_EEEEENS5_IJNSA_ILi64EEENSA_ILi128EEENSA_ILi32EEEEEENS_10tfloat32_tENS5_IJlSB_lEEESJ_SK_NS4_8TiledMMAINS4_8MMA_AtomIJNS4_17SM100_MMA_TF32_SSISJ_SJ_fLi64ELi128ELNS4_4UMMA5MajorE0ELSP_0ELNSO_7ScaleInE0ELSQ_0EEEEEENS4_6LayoutINS5_IJSB_SB_SB_EEENS5_IJNSA_ILi0EEESV_SV_EEEEENS5_IJNS4_10UnderscoreESY_SY_EEEEENS4_23SM90_TMA_LOAD_MULTICASTENS4_14ComposedLayoutINS4_7SwizzleILi3ELi4ELi3EEENS4_18smem_ptr_flag_bitsILi32EEENST_INS5_IJNSA_ILi8EEESH_EEENS5_IJSH_SB_EEEEEEEvNS4_8identityENS4_13SM90_TMA_LOADES1B_vS1C_EENS_8epilogue10collective18CollectiveEpilogueINS1F_23Sm100TmaWarpSpecializedILi4ELi2ELi16ELb1ELb0EEEJSI_NS5_IJNST_ISF_SB_EENST_ISH_SB_EEEEESJ_SK_SJ_SK_NS1F_6fusion15FusionCallbacksIS1J_NS1N_17LinearCombinationISJ_fSJ_fLNS_15FloatRoundStyleE2EEESI_S1M_JEEENS4_5SM1004TMEM4LOAD26SM100_TMEM_LOAD_16dp128b8xES1D_S1B_NS4_17SM75_U32x4_LDSM_NENS4_14SM90_TMA_STOREES1B_NS4_17SM90_U32x4_STSM_NENS4_39AutoVectorizingCopyWithAssumedAlignmentILi128EEEEEEvvEEEEvNT_6ParamsE,@function
        .size           _ZN7cutlass13device_kernelINS_4gemm6kernel13GemmUniversalIN4cute5tupleIJiiiiEEENS1_10collective13CollectiveMmaINS1_35MainloopSm100TmaUmmaWarpSpecializedILi4ELi2ELi4ENS5_IJNS4_1CILi1EEENSA_ILi2EEESB_EEEEENS5_IJNSA_ILi64EEENSA_ILi128EEENSA_ILi32EEEEEENS_10tfloat32_tENS5_IJlSB_lEEESJ_SK_NS4_8TiledMMAINS4_8MMA_AtomIJNS4_17SM100_MMA_TF32_SSISJ_SJ_fLi64ELi128ELNS4_4UMMA5MajorE0ELSP_0ELNSO_7ScaleInE0ELSQ_0EEEEEENS4_6LayoutINS5_IJSB_SB_SB_EEENS5_IJNSA_ILi0EEESV_SV_EEEEENS5_IJNS4_10UnderscoreESY_SY_EEEEENS4_23SM90_TMA_LOAD_MULTICASTENS4_14ComposedLayoutINS4_7SwizzleILi3ELi4ELi3EEENS4_18smem_ptr_flag_bitsILi32EEENST_INS5_IJNSA_ILi8EEESH_EEENS5_IJSH_SB_EEEEEEEvNS4_8identityENS4_13SM90_TMA_LOADES1B_vS1C_EENS_8epilogue10collective18CollectiveEpilogueINS1F_23Sm100TmaWarpSpecializedILi4ELi2ELi16ELb1ELb0EEEJSI_NS5_IJNST_ISF_SB_EENST_ISH_SB_EEEEESJ_SK_SJ_SK_NS1F_6fusion15FusionCallbacksIS1J_NS1N_17LinearCombinationISJ_fSJ_fLNS_15FloatRoundStyleE2EEESI_S1M_JEEENS4_5SM1004TMEM4LOAD26SM100_TMEM_LOAD_16dp128b8xES1D_S1B_NS4_17SM75_U32x4_LDSM_NENS4_14SM90_TMA_STOREES1B_NS4_17SM90_U32x4_STSM_NENS4_39AutoVectorizingCopyWithAssumedAlignmentILi128EEEEEEvvEEEEvNT_6ParamsE,(.L_x_183 - _ZN7cutlass13device_kernelINS_4gemm6kernel13GemmUniversalIN4cute5tupleIJiiiiEEENS1_10collective13CollectiveMmaINS1_35MainloopSm100TmaUmmaWarpSpecializedILi4ELi2ELi4ENS5_IJNS4_1CILi1EEENSA_ILi2EEESB_EEEEENS5_IJNSA_ILi64EEENSA_ILi128EEENSA_ILi32EEEEEENS_10tfloat32_tENS5_IJlSB_lEEESJ_SK_NS4_8TiledMMAINS4_8MMA_AtomIJNS4_17SM100_MMA_TF32_SSISJ_SJ_fLi64ELi128ELNS4_4UMMA5MajorE0ELSP_0ELNSO_7ScaleInE0ELSQ_0EEEEEENS4_6LayoutINS5_IJSB_SB_SB_EEENS5_IJNSA_ILi0EEESV_SV_EEEEENS5_IJNS4_10UnderscoreESY_SY_EEEEENS4_23SM90_TMA_LOAD_MULTICASTENS4_14ComposedLayoutINS4_7SwizzleILi3ELi4ELi3EEENS4_18smem_ptr_flag_bitsILi32EEENST_INS5_IJNSA_ILi8EEESH_EEENS5_IJSH_SB_EEEEEEEvNS4_8identityENS4_13SM90_TMA_LOADES1B_vS1C_EENS_8epilogue10collective18CollectiveEpilogueINS1F_23Sm100TmaWarpSpecializedILi4ELi2ELi16ELb1ELb0EEEJSI_NS5_IJNST_ISF_SB_EENST_ISH_SB_EEEEESJ_SK_SJ_SK_NS1F_6fusion15FusionCallbacksIS1J_NS1N_17LinearCombinationISJ_fSJ_fLNS_15FloatRoundStyleE2EEESI_S1M_JEEENS4_5SM1004TMEM4LOAD26SM100_TMEM_LOAD_16dp128b8xES1D_S1B_NS4_17SM75_U32x4_LDSM_NENS4_14SM90_TMA_STOREES1B_NS4_17SM90_U32x4_STSM_NENS4_39AutoVectorizingCopyWithAssumedAlignmentILi128EEEEEEvvEEEEvNT_6ParamsE)
        .other          _ZN7cutlass13device_kernelINS_4gemm6kernel13GemmUniversalIN4cute5tupleIJiiiiEEENS1_10collective13CollectiveMmaINS1_35MainloopSm100TmaUmmaWarpSpecializedILi4ELi2ELi4ENS5_IJNS4_1CILi1EEENSA_ILi2EEESB_EEEEENS5_IJNSA_ILi64EEENSA_ILi128EEENSA_ILi32EEEEEENS_10tfloat32_tENS5_IJlSB_lEEESJ_SK_NS4_8TiledMMAINS4_8MMA_AtomIJNS4_17SM100_MMA_TF32_SSISJ_SJ_fLi64ELi128ELNS4_4UMMA5MajorE0ELSP_0ELNSO_7ScaleInE0ELSQ_0EEEEEENS4_6LayoutINS5_IJSB_SB_SB_EEENS5_IJNSA_ILi0EEESV_SV_EEEEENS5_IJNS4_10UnderscoreESY_SY_EEEEENS4_23SM90_TMA_LOAD_MULTICASTENS4_14ComposedLayoutINS4_7SwizzleILi3ELi4ELi3EEENS4_18smem_ptr_flag_bitsILi32EEENST_INS5_IJNSA_ILi8EEESH_EEENS5_IJSH_SB_EEEEEEEvNS4_8identityENS4_13SM90_TMA_LOADES1B_vS1C_EENS_8epilogue10collective18CollectiveEpilogueINS1F_23Sm100TmaWarpSpecializedILi4ELi2ELi16ELb1ELb0EEEJSI_NS5_IJNST_ISF_SB_EENST_ISH_SB_EEEEESJ_SK_SJ_SK_NS1F_6fusion15FusionCallbacksIS1J_NS1N_17LinearCombinationISJ_fSJ_fLNS_15FloatRoundStyleE2EEESI_S1M_JEEENS4_5SM1004TMEM4LOAD26SM100_TMEM_LOAD_16dp128b8xES1D_S1B_NS4_17SM75_U32x4_LDSM_NENS4_14SM90_TMA_STOREES1B_NS4_17SM90_U32x4_STSM_NENS4_39AutoVectorizingCopyWithAssumedAlignmentILi128EEEEEEvvEEEEvNT_6ParamsE,@"STO_CUDA_ENTRY STV_DEFAULT"
_ZN7cutlass13device_kernelINS_4gemm6kernel13GemmUniversalIN4cute5tupleIJiiiiEEENS1_10collective13CollectiveMmaINS1_35MainloopSm100TmaUmmaWarpSpecializedILi4ELi2ELi4ENS5_IJNS4_1CILi1EEENSA_ILi2EEESB_EEEEENS5_IJNSA_ILi64EEENSA_ILi128EEENSA_ILi32EEEEEENS_10tfloat32_tENS5_IJlSB_lEEESJ_SK_NS4_8TiledMMAINS4_8MMA_AtomIJNS4_17SM100_MMA_TF32_SSISJ_SJ_fLi64ELi128ELNS4_4UMMA5MajorE0ELSP_0ELNSO_7ScaleInE0ELSQ_0EEEEEENS4_6LayoutINS5_IJSB_SB_SB_EEENS5_IJNSA_ILi0EEESV_SV_EEEEENS5_IJNS4_10UnderscoreESY_SY_EEEEENS4_23SM90_TMA_LOAD_MULTICASTENS4_14ComposedLayoutINS4_7SwizzleILi3ELi4ELi3EEENS4_18smem_ptr_flag_bitsILi32EEENST_INS5_IJNSA_ILi8EEESH_EEENS5_IJSH_SB_EEEEEEEvNS4_8identityENS4_13SM90_TMA_LOADES1B_vS1C_EENS_8epilogue10collective18CollectiveEpilogueINS1F_23Sm100TmaWarpSpecializedILi4ELi2ELi16ELb1ELb0EEEJSI_NS5_IJNST_ISF_SB_EENST_ISH_SB_EEEEESJ_SK_SJ_SK_NS1F_6fusion15FusionCallbacksIS1J_NS1N_17LinearCombinationISJ_fSJ_fLNS_15FloatRoundStyleE2EEESI_S1M_JEEENS4_5SM1004TMEM4LOAD26SM100_TMEM_LOAD_16dp128b8xES1D_S1B_NS4_17SM75_U32x4_LDSM_NENS4_14SM90_TMA_STOREES1B_NS4_17SM90_U32x4_STSM_NENS4_39AutoVectorizingCopyWithAssumedAlignmentILi128EEEEEEvvEEEEvNT_6ParamsE:
[----:B------:R-:W1:Y:S01]  /*0000*/  LDC R1, c[0x0][0x37c] ;  /* 0x0000df00ff017b82 */ /* 0x000e620000000800 */
[----:B------:R-:W2:Y:S01]  /*0010*/  S2R R76, SR_TID.X ;  /* 0x00000000004c7919 */ /* 0x000ea20000002100 */
[----:B------:R-:W3:Y:S01]  /*0020*/  LDCU.64 UR8, c[0x0][0x890] ;  /* 0x00011200ff0877ac */ /* 0x000ee20008000a00 */
[----:B------:R-:W-:Y:S02]  /*0030*/  PRMT R63, RZ, 0x7610, R63 ;  /* 0x00007610ff3f7816 */ /* 0x000fe4000000003f */
[----:B------:R-:W-:Y:S01]  /*0040*/  ELECT P3, URZ, PT ;  /* 0x0000000000ff782f */ /* 0x000fe20003860000 */
[----:B---3--:R-:W-:-:S04]  /*0050*/  UISETP.NE.U32.AND UP0, UPT, UR8, URZ, UPT ;  /* 0x000000ff0800728c */ /* 0x008fc8000bf05070 */
[----:B------:R-:W-:Y:S01]  /*0060*/  UISETP.NE.AND.EX UP0, UPT, UR9, URZ, UPT, UP0 ;  /* 0x000000ff0900728c */ /* 0x000fe2000bf05300 */
[----:B--2---:R-:W-:-:S05]  /*0070*/  SHF.R.U32.HI R64, RZ, 0x5, R76 ;  /* 0x00000005ff407819 */ /* 0x004fca000001164c */
[----:B------:R-:W2:Y:S02]  /*0080*/  SHFL.IDX PT, R0, R64, RZ, 0x1f ;  /* 0x00001fff40007589 */ /* 0x000ea400000e0000 */
[----:B--2---:R-:W-:Y:S01]  /*0090*/  R2UR UR17, R0 ;  /* 0x00000000001172ca */ /* 0x004fe200000e0000 */
[----:B-1----:R-:W-:-:S14]  /*00a0*/  BRA.U UP0, `(.L_x_0) ;  /* 0x0000000100307547 */ /* 0x002fdc000b800000 */
[----:B------:R-:W1:Y:S02]  /*00b0*/  LDCU.64 UR4, c[0x0][0x888] ;  /* 0x00011100ff0477ac */ /* 0x000e640008000a00 */
[----:B-1----:R-:W-:-:S04]  /*00c0*/  UISETP.NE.U32.AND UP0, UPT, UR4, URZ, UPT ;  /* 0x000000ff0400728c */ /* 0x002fc8000bf05070 */
[----:B------:R-:W-:-:S09]  /*00d0*/  UISETP.NE.AND.EX UP0, UPT, UR5, URZ, UPT, UP0 ;  /* 0x000000ff0500728c */ /* 0x000fd2000bf05300 */
[----:B------:R-:W-:Y:S05]  /*00e0*/  BRA.U !UP0, `(.L_x_1) ;  /* 0x0000000108147547 */ /* 0x000fea000b800000 */
[----:B------:R-:W1:Y:S01]  /*00f0*/  LDC.64 R2, c[0x0][0x888] ;  /* 0x00022200ff027b82 */ /* 0x000e620000000a00 */
[----:B------:R-:W1:Y:S02]  /*0100*/  LDCU.64 UR4, c[0x0][0x358] ;  /* 0x00006b00ff0477ac */ /* 0x000e640008000a00 */
[----:B-1----:R1:W5:Y:S01]  /*0110*/  LDG.E R27, desc[UR4][R2.64] ;  /* 0x00000004021b7981 */ /* 0x002362000c1e1900 */
[----:B------:R-:W-:Y:S01]  /*0120*/  HFMA2 R63, -RZ, RZ, 0, 5.9604644775390625e-08 ;  /* 0x00000001ff3f7431 */ /* 0x000fe200000001ff */
[----:B------:R-:W-:Y:S05]  /*0130*/  BRA `(.L_x_0) ;  /* 0x00000000000c7947 */ /* 0x000fea0003800000 */
.L_x_1:
[----:B------:R-:W1:Y:S01]  /*0140*/  LDCU UR4, c[0x0][0x880] ;  /* 0x00011000ff0477ac */ /* 0x000e620008000800 */
[----:B------:R-:W-:Y:S01]  /*0150*/  HFMA2 R63, -RZ, RZ, 0, 5.9604644775390625e-08 ;  /* 0x00000001ff3f7431 */ /* 0x000fe200000001ff */
[----:B-1----:R-:W-:-:S07]  /*0160*/  MOV R27, UR4 ;  /* 0x00000004001b7c02 */ /* 0x002fce0008000f00 */
.L_x_0:
[----:B------:R-:W2:Y:S02]  /*0170*/  LDCU.64 UR4, c[0x0][0x8b0] ;  /* 0x00011600ff0477ac */ /* 0x000ea40008000a00 */
[----:B--2---:R-:W-:-:S04]  /*0180*/  UISETP.NE.U32.AND UP0, UPT, UR4, URZ, UPT ;  /* 0x000000ff0400728c */ /* 0x004fc8000bf05070 */
[----:B------:R-:W-:-:S09]  /*0190*/  UISETP.NE.AND.EX UP0, UPT, UR5, URZ, UPT, UP0 ;  /* 0x000000ff0500728c */ /* 0x000fd2000bf05300 */
[----:B------:R-:W-:Y:S05]  /*01a0*/  BRA.U UP0, `(.L_x_2) ;  /* 0x0000000100287547 */ /* 0x000fea000b800000 */
[----:B------:R-:W2:Y:S02]  /*01b0*/  LDCU.64 UR4, c[0x0][0x8a8] ;  /* 0x00011500ff0477ac */ /* 0x000ea40008000a00 */
[----:B--2---:R-:W-:-:S04]  /*01c0*/  UISETP.NE.U32.AND UP0, UPT, UR4, URZ, UPT ;  /* 0x000000ff0400728c */ /* 0x004fc8000bf05070 */
[----:B------:R-:W-:-:S09]  /*01d0*/  UISETP.NE.AND.EX UP0, UPT, UR5, URZ, UPT, UP0 ;  /* 0x000000ff0500728c */ /* 0x000fd2000bf05300 */
[----:B------:R-:W-:Y:S05]  /*01e0*/  BRA.U !UP0, `(.L_x_3) ;  /* 0x0000000108107547 */ /* 0x000fea000b800000 */
[----:B------:R-:W2:Y:S01]  /*01f0*/  LDC.64 R24, c[0x0][0x8a8] ;  /* 0x00022a00ff187b82 */ /* 0x000ea20000000a00 */
[----:B------:R-:W2:Y:S02]  /*0200*/  LDCU.64 UR4, c[0x0][0x358] ;  /* 0x00006b00ff0477ac */ /* 0x000ea40008000a00 */
[----:B--2---:R2:W5:Y:S01]  /*0210*/  LDG.E R24, desc[UR4][R24.64] ;  /* 0x0000000418187981 */ /* 0x004562000c1e1900 */
[----:B------:R-:W-:Y:S05]  /*0220*/  BRA `(.L_x_2) ;  /* 0x0000000000087947 */ /* 0x000fea0003800000 */
.L_x_3:
[----:B------:R-:W2:Y:S02]  /*0230*/  LDCU UR4, c[0x0][0x8a0] ;  /* 0x00011400ff0477ac */ /* 0x000ea40008000800 */
[----:B--2---:R-:W-:Y:S02]  /*0240*/  MOV R24, UR4 ;  /* 0x0000000400187c02 */ /* 0x004fe40008000f00 */
.L_x_2:
[----:B------:R-:W-:Y:S01]  /*0250*/  IMAD.U32 R0, RZ, RZ, UR17 ;  /* 0x00000011ff007e24 */ /* 0x000fe2000f8e00ff */
[----:B------:R-:W-:Y:S04]  /*0260*/  BSSY.RECONVERGENT B0, `(.L_x_4) ;  /* 0x000000c000007945 */ /* 0x000fe80003800200 */
[C---:B------:R-:W-:Y:S02]  /*0270*/  ISETP.NE.OR P1, PT, R0.reuse, 0x1, !P3 ;  /* 0x000000010000780c */ /* 0x040fe40005f25670 */
[----:B------:R-:W-:-:S11]  /*0280*/  ISETP.NE.OR P0, PT, R0, 0x3, !P3 ;  /* 0x000000030000780c */ /* 0x000fd60005f05670 */
[----:B------:R-:W-:Y:S05]  /*0290*/  @P1 BRA `(.L_x_5) ;  /* 0x0000000000201947 */ /* 0x000fea0003800000 */
[----:B------:R-:W3:Y:S02]  /*02a0*/  LDCU.64 UR4, c[0x0][0x348] ;  /* 0x00006900ff0477ac */ /* 0x000ee40008000a00 */
[----:B---3--:R-:W-:Y:S02]  /*02b0*/  UIADD3 UR6, UP1, UPT, UR4, 0x80, URZ ;  /* 0x0000008004067890 */ /* 0x008fe4000ff3e0ff */
[----:B------:R-:W-:Y:S02]  /*02c0*/  UIADD3 UR4, UP0, UPT, UR4, 0x180, URZ ;  /* 0x0000018004047890 */ /* 0x000fe4000ff1e0ff */
[----:B------:R-:W-:Y:S02]  /*02d0*/  UIADD3.X UR7, UPT, UPT, URZ, UR5, URZ, UP1, !UPT ;  /* 0x00000005ff077290 */ /* 0x000fe40008ffe4ff */
[----:B------:R-:W-:-:S07]  /*02e0*/  UIADD3.X UR5, UPT, UPT, URZ, UR5, URZ, UP0, !UPT ;  /* 0x00000005ff057290 */ /* 0x000fce00087fe4ff */
[----:B------:R3:W-:Y:S02]  /*02f0*/  UTMACCTL.PF [UR6] ;  /* 0x00000000060079b9 */ /* 0x0007e40008040000 */
[----:B------:R3:W-:Y:S02]  /*0300*/  UTMACCTL.PF [UR4] ;  /* 0x00000000040079b9 */ /* 0x0007e40008040000 */
[----:B---3--:R-:W-:Y:S01]  /*0310*/  NOP ;  /* 0x0000000000007918 */ /* 0x008fe20000000000 */
.L_x_5:
[----:B------:R-:W-:Y:S05]  /*0320*/  BSYNC.RECONVERGENT B0 ;  /* 0x0000000000007941 */ /* 0x000fea0003800200 */
.L_x_4:
[----:B------:R-:W-:Y:S04]  /*0330*/  BSSY.RECONVERGENT B0, `(.L_x_6) ;  /* 0x000000a000007945 */ /* 0x000fe80003800200 */
        /* <DEDUP_REMOVED lines=9> */
.L_x_7:
[----:B------:R-:W-:Y:S05]  /*03d0*/  BSYNC.RECONVERGENT B0 ;  /* 0x0000000000007941 */ /* 0x000fea0003800200 */
.L_x_6:
[----:B------:R-:W3:Y:S01]  /*03e0*/  LDCU.64 UR4, c[0x0][0x888] ;  /* 0x00011100ff0477ac */ /* 0x000ee20008000a00 */
[----:B------:R-:W-:Y:S02]  /*03f0*/  UISETP.EQ.U32.AND UP1, UPT, UR8, URZ, UPT ;  /* 0x000000ff0800728c */ /* 0x000fe4000bf22070 */
[----:B------:R-:W-:Y:S02]  /*0400*/  UPLOP3.LUT UP3, UPT, UPT, UPT, UPT, 0x80, 0x8 ;  /* 0x000000000008789c */ /* 0x000fe40003f6f070 */
[----:B---3--:R-:W-:-:S04]  /*0410*/  UISETP.NE.U32.AND UP0, UPT, UR4, URZ, UPT ;  /* 0x000000ff0400728c */ /* 0x008fc8000bf05070 */
[----:B------:R-:W-:-:S04]  /*0420*/  UISETP.NE.AND.EX UP0, UPT, UR5, URZ, UPT, UP0 ;  /* 0x000000ff0500728c */ /* 0x000fc8000bf05300 */
[----:B------:R-:W-:-:S04]  /*0430*/  UISETP.EQ.OR.EX UP2, UPT, UR9, URZ, !UP0, UP1 ;  /* 0x000000ff0900728c */ /* 0x000fc8000c742710 */
[----:B------:R-:W-:-:S06]  /*0440*/  UP2UR UR4, UPR, URZ, 0x4 ;  /* 0x00000004ff047883 */ /* 0x000fcc0008000000 */
[----:B------:R-:W-:Y:S01]  /*0450*/  MOV R67, UR4 ;  /* 0x0000000400437c02 */ /* 0x000fe20008000f00 */
[----:B------:R-:W-:Y:S06]  /*0460*/  BRA.U !UP2, `(.L_x_8) ;  /* 0x000000010a207547 */ /* 0x000fec000b800000 */
[----:B------:R-:W-:Y:S01]  /*0470*/  UISETP.NE.U32.AND UP1, UPT, UR8, URZ, UPT ;  /* 0x000000ff0800728c */ /* 0x000fe2000bf25070 */
[----:B-----5:R-:W-:Y:S01]  /*0480*/  FSETP.NEU.AND P0, PT, R27, RZ, PT ;  /* 0x000000ff1b00720b */ /* 0x020fe20003f0d000 */
[----:B------:R-:W-:Y:S02]  /*0490*/  USEL UR4, URZ, 0xffffffff, UP0 ;  /* 0xffffffffff047887 */ /* 0x000fe40008000000 */
[----:B------:R-:W-:-:S10]  /*04a0*/  UISETP.NE.AND.EX UP1, UPT, UR9, URZ, UPT, UP1 ;  /* 0x000000ff0900728c */ /* 0x000fd4000bf25310 */
[----:B------:R-:W-:Y:S01]  /*04b0*/  VOTEU.ANY UP0, P0 ;  /* 0x0000000000ff7886 */ /* 0x000fe20000000100 */
[----:B------:R-:W-:-:S04]  /*04c0*/  @!UP1 USEL UR4, URZ, 0xffffffff, UP0 ;  /* 0xffffffffff049887 */ /* 0x000fc80008000000 */
[----:B------:R-:W-:-:S04]  /*04d0*/  ULOP3.LUT UR4, UR4, 0x1, URZ, 0xc0, !UPT ;  /* 0x0000000104047892 */ /* 0x000fc8000f8ec0ff */
[----:B------:R-:W-:-:S11]  /*04e0*/  UISETP.NE.U32.AND UP3, UPT, UR4, 0x1, UPT ;  /* 0x000000010400788c */ /* 0x000fd6000bf65070 */
.L_x_8:
[----:B-1----:R-:W1:Y:S01]  /*04f0*/  SHFL.IDX PT, R2, R64, RZ, 0x1f ;  /* 0x00001fff40027589 */ /* 0x002e6200000e0000 */
[----:B------:R-:W-:-:S04]  /*0500*/  UISETP.NE.AND UP0, UPT, UR17, 0x2, UPT ;  /* 0x000000021100788c */ /* 0x000fc8000bf05270 */
[----:B------:R-:W-:Y:S01]  /*0510*/  USEL UR48, URZ, 0x1, UP0 ;  /* 0x00000001ff307887 */ /* 0x000fe20008000000 */
[----:B-1----:R-:W-:-:S13]  /*0520*/  ISETP.NE.AND P0, PT, R2, RZ, PT ;  /* 0x000000ff0200720c */ /* 0x002fda0003f05270 */
[----:B------:R-:W-:Y:S05]  /*0530*/  @P0 BRA `(.L_x_9) ;  /* 0x0000000000580947 */ /* 0x000fea0003800000 */
[----:B------:R-:W1:Y:S01]  /*0540*/  S2UR UR4, SR_CgaCtaId ;  /* 0x00000000000479c3 */ /* 0x000e620000008800 */
[----:B------:R-:W-:Y:S01]  /*0550*/  UMOV UR5, 0x400 ;  /* 0x0000040000057882 */ /* 0x000fe20000000000 */
[----:B------:R-:W-:Y:S01]  /*0560*/  UMOV UR8, 0x1 ;  /* 0x0000000100087882 */ /* 0x000fe20000000000 */
[----:B------:R-:W-:Y:S01]  /*0570*/  UMOV UR6, 0x2 ;  /* 0x0000000200067882 */ /* 0x000fe20000000000 */
[----:B------:R-:W-:-:S04]  /*0580*/  UIADD3 UR8, UPT, UPT, -UR8, 0x100000, URZ ;  /* 0x0010000008087890 */ /* 0x000fc8000fffe1ff */
[----:B------:R-:W-:Y:S02]  /*0590*/  USHF.L.U32 UR9, UR8, 0xb, URZ ;  /* 0x0000000b08097899 */ /* 0x000fe400080006ff */
[----:B------:R-:W-:Y:S02]  /*05a0*/  USHF.L.U32 UR8, UR8, 0x1, URZ ;  /* 0x0000000108087899 */ /* 0x000fe400080006ff */
[----:B------:R-:W-:-:S04]  /*05b0*/  UIADD3 UR6, UPT, UPT, -UR6, 0x100000, URZ ;  /* 0x0010000006067890 */ /* 0x000fc8000fffe1ff */
[----:B------:R-:W-:Y:S02]  /*05c0*/  USHF.L.U32 UR7, UR6, 0xb, URZ ;  /* 0x0000000b06077899 */ /* 0x000fe400080006ff */
[----:B------:R-:W-:Y:S01]  /*05d0*/  USHF.L.U32 UR6, UR6, 0x1, URZ ;  /* 0x0000000106067899 */ /* 0x000fe200080006ff */
[----:B------:R-:W-:Y:S01]  /*05e0*/  ELECT P0, URZ, PT ;  /* 0x0000000000ff782f */ /* 0x000fe20003800000 */
[----:B-1----:R-:W-:Y:S01]  /*05f0*/  ULEA UR4, UR4, UR5, 0x18 ;  /* 0x0000000504047291 */ /* 0x002fe2000f8ec0ff */
[----:B------:R-:W1:Y:S11]  /*0600*/  FENCE.VIEW.ASYNC.S ;  /* 0x00000000000073c6 */ /* 0x000e760000000000 */
[----:B-1----:R1:W3:Y:S01]  /*0610*/  SYNCS.EXCH.64 URZ, [UR4], UR8 ;  /* 0x0000000804ff75b2 */ /* 0x0022e20008000100 */
[----:B------:R1:W4:Y:S01]  /*0620*/  SYNCS.EXCH.64 URZ, [UR4+0x20], UR6 ;  /* 0x0000200604ff75b2 */ /* 0x0003220008000100 */
[----:B------:R1:W1:Y:S01]  /*0630*/  SYNCS.EXCH.64 URZ, [UR4+0x8], UR8 ;  /* 0x0000080804ff75b2 */ /* 0x0002620008000100 */
[----:B------:R1:W1:Y:S01]  /*0640*/  SYNCS.EXCH.64 URZ, [UR4+0x28], UR6 ;  /* 0x0000280604ff75b2 */ /* 0x0002620008000100 */
[----:B------:R1:W1:Y:S01]  /*0650*/  SYNCS.EXCH.64 URZ, [UR4+0x10], UR8 ;  /* 0x0000100804ff75b2 */ /* 0x0002620008000100 */
[----:B------:R1:W1:Y:S01]  /*0660*/  SYNCS.EXCH.64 URZ, [UR4+0x30], UR6 ;  /* 0x0000300604ff75b2 */ /* 0x0002620008000100 */
[----:B------:R1:W1:Y:S01]  /*0670*/  SYNCS.EXCH.64 URZ, [UR4+0x18], UR8 ;  /* 0x0000180804ff75b2 */ /* 0x0002620008000100 */
[----:B------:R1:W1:Y:S01]  /*0680*/  SYNCS.EXCH.64 URZ, [UR4+0x38], UR6 ;  /* 0x0000380604ff75b2 */ /* 0x0002620008000100 */
[----:B------:R-:W-:Y:S01]  /*0690*/  NOP ;  /* 0x0000000000007918 */ /* 0x000fe20000000000 */
.L_x_9:
[----:B------:R-:W2:Y:S01]  /*06a0*/  SHFL.IDX PT, R2, R64, RZ, 0x1f ;  /* 0x00001fff40027589 */ /* 0x000ea200000e0000 */
[----:B------:R-:W-:Y:S01]  /*06b0*/  NOP ;  /* 0x0000000000007918 */ /* 0x000fe20000000000 */
[----:B--2---:R-:W-:-:S13]  /*06c0*/  ISETP.NE.AND P0, PT, R2, 0x1, PT ;  /* 0x000000010200780c */ /* 0x004fda0003f05270 */
[----:B------:R-:W-:Y:S05]  /*06d0*/  @P0 BRA `(.L_x_10) ;  /* 0x0000000000580947 */ /* 0x000fea0003800000 */
[----:B-1----:R-:W1:Y:S01]  /*06e0*/  S2UR UR4, SR_CgaCtaId ;  /* 0x00000000000479c3 */ /* 0x002e620000008800 */
        /* <DEDUP_REMOVED lines=12> */
[----:B-1----:R2:W1:Y:S01]  /*07b0*/  SYNCS.EXCH.64 URZ, [UR4+0x40], UR8 ;  /* 0x0000400804ff75b2 */ /* 0x0024620008000100 */
[----:B------:R2:W1:Y:S01]  /*07c0*/  SYNCS.EXCH.64 URZ, [UR4+0x60], UR6 ;  /* 0x0000600604ff75b2 */ /* 0x0004620008000100 */
[----:B------:R2:W1:Y:S01]  /*07d0*/  SYNCS.EXCH.64 URZ, [UR4+0x48], UR8 ;  /* 0x0000480804ff75b2 */ /* 0x0004620008000100 */
[----:B------:R2:W1:Y:S01]  /*07e0*/  SYNCS.EXCH.64 URZ, [UR4+0x68], UR6 ;  /* 0x0000680604ff75b2 */ /* 0x0004620008000100 */
[----:B------:R2:W1:Y:S01]  /*07f0*/  SYNCS.EXCH.64 URZ, [UR4+0x50], UR8 ;  /* 0x0000500804ff75b2 */ /* 0x0004620008000100 */
[----:B------:R2:W1:Y:S01]  /*0800*/  SYNCS.EXCH.64 URZ, [UR4+0x70], UR6 ;  /* 0x0000700604ff75b2 */ /* 0x0004620008000100 */
[----:B------:R2:W1:Y:S01]  /*0810*/  SYNCS.EXCH.64 URZ, [UR4+0x58], UR8 ;  /* 0x0000580804ff75b2 */ /* 0x0004620008000100 */
[----:B------:R2:W1:Y:S02]  /*0820*/  SYNCS.EXCH.64 URZ, [UR4+0x78], UR6 ;  /* 0x0000780604ff75b2 */ /* 0x0004640008000100 */
[----:B--2---:R-:W-:Y:S01]  /*0830*/  NOP ;  /* 0x0000000000007918 */ /* 0x004fe20000000000 */
.L_x_10:
[----:B------:R-:W2:Y:S01]  /*0840*/  SHFL.IDX PT, R2, R64, RZ, 0x1f ;  /* 0x00001fff40027589 */ /* 0x000ea200000e0000 */
[----:B------:R-:W-:Y:S01]  /*0850*/  NOP ;  /* 0x0000000000007918 */ /* 0x000fe20000000000 */
[----:B--2---:R-:W-:-:S13]  /*0860*/  ISETP.NE.AND P0, PT, R2, 0x3, PT ;  /* 0x000000030200780c */ /* 0x004fda0003f05270 */
[----:B------:R-:W-:Y:S05]  /*0870*/  @P0 BRA `(.L_x_11) ;  /* 0x0000000000300947 */ /* 0x000fea0003800000 */
[----:B-1----:R-:W1:Y:S01]  /*0880*/  S2UR UR6, SR_CgaCtaId ;  /* 0x00000000000679c3 */ /* 0x002e620000008800 */
[----:B------:R-:W-:Y:S01]  /*0890*/  UMOV UR4, 0x400 ;  /* 0x0000040000047882 */ /* 0x000fe20000000000 */
[----:B------:R-:W-:Y:S01]  /*08a0*/  UMOV UR5, 0x20 ;  /* 0x0000002000057882 */ /* 0x000fe20000000000 */
[----:B------:R-:W-:Y:S01]  /*08b0*/  ELECT P0, URZ, PT ;  /* 0x0000000000ff782f */ /* 0x000fe20003800000 */
[----:B-1----:R-:W-:Y:S02]  /*08c0*/  ULEA UR6, UR6, UR4, 0x18 ;  /* 0x0000000406067291 */ /* 0x002fe4000f8ec0ff */
[----:B------:R-:W-:-:S04]  /*08d0*/  UIADD3 UR4, UPT, UPT, -UR5, 0x100000, URZ ;  /* 0x0010000005047890 */ /* 0x000fc8000fffe1ff */
[----:B------:R-:W-:Y:S02]  /*08e0*/  USHF.L.U32 UR5, UR4, 0xb, URZ ;  /* 0x0000000b04057899 */ /* 0x000fe400080006ff */
[----:B------:R-:W-:Y:S01]  /*08f0*/  USHF.L.U32 UR4, UR4, 0x1, URZ ;  /* 0x0000000104047899 */ /* 0x000fe200080006ff */
[----:B------:R-:W1:Y:S11]  /*0900*/  FENCE.VIEW.ASYNC.S ;  /* 0x00000000000073c6 */ /* 0x000e760000000000 */
[----:B-1----:R2:W1:Y:S01]  /*0910*/  SYNCS.EXCH.64 URZ, [UR6+0x80], UR4 ;  /* 0x0000800406ff75b2 */ /* 0x0024620008000100 */
[----:B------:R2:W1:Y:S02]  /*0920*/  SYNCS.EXCH.64 URZ, [UR6+0x88], UR4 ;  /* 0x0000880406ff75b2 */ /* 0x0004640008000100 */
[----:B--2---:R-:W-:Y:S01]  /*0930*/  NOP ;  /* 0x0000000000007918 */ /* 0x004fe20000000000 */
.L_x_11:
[----:B------:R-:W2:Y:S01]  /*0940*/  SHFL.IDX PT, R2, R64, RZ, 0x1f ;  /* 0x00001fff40027589 */ /* 0x000ea200000e0000 */
[----:B------:R-:W-:Y:S01]  /*0950*/  NOP ;  /* 0x0000000000007918 */ /* 0x000fe20000000000 */
[----:B--2---:R-:W-:-:S13]  /*0960*/  ISETP.NE.AND P0, PT, R2, 0x4, PT ;  /* 0x000000040200780c */ /* 0x004fda0003f05270 */
[----:B------:R-:W-:Y:S05]  /*0970*/  @P0 BRA `(.L_x_12) ;  /* 0x00000000004c0947 */ /* 0x000fea0003800000 */
[----:B-1----:R-:W1:Y:S01]  /*0980*/  S2UR UR6, SR_CgaCtaId ;  /* 0x00000000000679c3 */ /* 0x002e620000008800 */
[----:B------:R-:W-:Y:S01]  /*0990*/  UMOV UR4, 0x1e0 ;  /* 0x000001e000047882 */ /* 0x000fe20000000000 */
[----:B------:R-:W-:Y:S01]  /*09a0*/  UMOV UR5, 0x400 ;  /* 0x0000040000057882 */ /* 0x000fe20000000000 */
[----:B------:R-:W-:Y:S01]  /*09b0*/  USEL UR4, UR4, 0x1a0, UP3 ;  /* 0x000001a004047887 */ /* 0x000fe20009800000 */
[----:B------:R-:W-:Y:S01]  /*09c0*/  UMOV UR8, 0x1 ;  /* 0x0000000100087882 */ /* 0x000fe20000000000 */
[----:B------:R-:W-:Y:S01]  /*09d0*/  ELECT P0, URZ, PT ;  /* 0x0000000000ff782f */ /* 0x000fe20003800000 */
[----:B------:R-:W-:-:S04]  /*09e0*/  UIADD3 UR8, UPT, UPT, -UR8, 0x100000, URZ ;  /* 0x0010000008087890 */ /* 0x000fc8000fffe1ff */
[----:B------:R-:W-:Y:S02]  /*09f0*/  USHF.L.U32 UR9, UR8, 0xb, URZ ;  /* 0x0000000b08097899 */ /* 0x000fe400080006ff */
[----:B------:R-:W-:Y:S02]  /*0a00*/  USHF.L.U32 UR8, UR8, 0x1, URZ ;  /* 0x0000000108087899 */ /* 0x000fe400080006ff */
[----:B-1----:R-:W-:Y:S02]  /*0a10*/  ULEA UR6, UR6, UR5, 0x18 ;  /* 0x0000000506067291 */ /* 0x002fe4000f8ec0ff */
[----:B------:R-:W-:-:S04]  /*0a20*/  UIADD3 UR4, UPT, UPT, -UR4, 0x100000, URZ ;  /* 0x0010000004047890 */ /* 0x000fc8000fffe1ff */
[----:B------:R-:W-:Y:S02]  /*0a30*/  USHF.L.U32 UR5, UR4, 0xb, URZ ;  /* 0x0000000b04057899 */ /* 0x000fe400080006ff */
[----:B------:R-:W-:Y:S01]  /*0a40*/  USHF.L.U32 UR4, UR4, 0x1, URZ ;  /* 0x0000000104047899 */ /* 0x000fe200080006ff */
[----:B------:R-:W1:Y:S03]  /*0a50*/  FENCE.VIEW.ASYNC.S ;  /* 0x00000000000073c6 */ /* 0x000e660000000000 */
[----:B-1----:R2:W1:Y:S08]  /*0a60*/  SYNCS.EXCH.64 URZ, [UR6+0x90], UR8 ;  /* 0x0000900806ff75b2 */ /* 0x0024700008000100 */
[----:B------:R2:W1:Y:S01]  /*0a70*/  SYNCS.EXCH.64 URZ, [UR6+0xa0], UR4 ;  /* 0x0000a00406ff75b2 */ /* 0x0004620008000100 */
[----:B------:R2:W1:Y:S01]  /*0a80*/  SYNCS.EXCH.64 URZ, [UR6+0x98], UR8 ;  /* 0x0000980806ff75b2 */ /* 0x0004620008000100 */
[----:B------:R2:W1:Y:S02]  /*0a90*/  SYNCS.EXCH.64 URZ, [UR6+0xa8], UR4 ;  /* 0x0000a80406ff75b2 */ /* 0x0004640008000100 */
[----:B--2---:R-:W-:Y:S01]  /*0aa0*/  NOP ;  /* 0x0000000000007918 */ /* 0x004fe20000000000 */
.L_x_12:
        /* <DEDUP_REMOVED lines=26> */
.L_x_13:
[----:B------:R-:W2:Y:S01]  /*0c50*/  SHFL.IDX PT, R2, R64, RZ, 0x1f ;  /* 0x00001fff40027589 */ /* 0x000ea200000e0000 */
[----:B------:R-:W-:Y:S01]  /*0c60*/  NOP ;  /* 0x0000000000007918 */ /* 0x000fe20000000000 */
[----:B--2---:R-:W-:-:S13]  /*0c70*/  ISETP.NE.AND P0, PT, R2, 0x3, PT ;  /* 0x000000030200780c */ /* 0x004fda0003f05270 */
[----:B------:R-:W-:Y:S05]  /*0c80*/  @P0 BRA `(.L_x_14) ;  /* 0x0000000000380947 */ /* 0x000fea0003800000 */
[----:B------:R-:W2:Y:S01]  /*0c90*/  S2UR UR5, SR_CgaCtaId ;  /* 0x00000000000579c3 */ /* 0x000ea20000008800 */
[----:B-1----:R-:W-:Y:S01]  /*0ca0*/  UMOV UR4, 0x400 ;  /* 0x0000040000047882 */ /* 0x002fe20000000000 */
[----:B------:R-:W-:Y:S01]  /*0cb0*/  UMOV UR6, 0x20 ;  /* 0x0000002000067882 */ /* 0x000fe20000000000 */
[----:B------:R-:W-:Y:S01]  /*0cc0*/  ELECT P0, URZ, PT ;  /* 0x0000000000ff782f */ /* 0x000fe20003800000 */
[----:B------:R-:W-:-:S04]  /*0cd0*/  UIADD3 UR6, UPT, UPT, -UR6, 0x100000, URZ ;  /* 0x0010000006067890 */ /* 0x000fc8000fffe1ff */
[----:B------:R-:W-:Y:S02]  /*0ce0*/  USHF.L.U32 UR7, UR6, 0xb, URZ ;  /* 0x0000000b06077899 */ /* 0x000fe400080006ff */
[----:B------:R-:W-:Y:S02]  /*0cf0*/  USHF.L.U32 UR6, UR6, 0x1, URZ ;  /* 0x0000000106067899 */ /* 0x000fe400080006ff */
[----:B--2---:R-:W-:Y:S01]  /*0d00*/  ULEA UR4, UR5, UR4, 0x18 ;  /* 0x0000000405047291 */ /* 0x004fe2000f8ec0ff */
[----:B------:R-:W1:Y:S11]  /*0d10*/  FENCE.VIEW.ASYNC.S ;  /* 0x00000000000073c6 */ /* 0x000e760000000000 */
[----:B-1----:R2:W1:Y:S01]  /*0d20*/  SYNCS.EXCH.64 URZ, [UR4+0xf0], UR6 ;  /* 0x0000f00604ff75b2 */ /* 0x0024620008000100 */
[----:B------:R2:W1:Y:S01]  /*0d30*/  SYNCS.EXCH.64 URZ, [UR4+0x100], UR6 ;  /* 0x0001000604ff75b2 */ /* 0x0004620008000100 */
[----:B------:R2:W1:Y:S01]  /*0d40*/  SYNCS.EXCH.64 URZ, [UR4+0xf8], UR6 ;  /* 0x0000f80604ff75b2 */ /* 0x0004620008000100 */
[----:B------:R2:W1:Y:S02]  /*0d50*/  SYNCS.EXCH.64 URZ, [UR4+0x108], UR6 ;  /* 0x0001080604ff75b2 */ /* 0x0004640008000100 */
[----:B--2---:R-:W-:Y:S01]  /*0d60*/  NOP ;  /* 0x0000000000007918 */ /* 0x004fe20000000000 */
.L_x_14:
[----:B-1----:R-:W1:Y:S01]  /*0d70*/  LDCU UR4, c[0x0][0x36c] ;  /* 0x00006d80ff0477ac */ /* 0x002e620008000800 */
[----:B------:R-:W-:Y:S01]  /*0d80*/  ISETP.NE.OR P3, PT, R0, 0x2, !P3 ;  /* 0x000000020000780c */ /* 0x000fe20005f65670 */
[----:B------:R-:W-:Y:S01]  /*0d90*/  NOP ;  /* 0x0000000000007918 */ /* 0x000fe20000000000 */
[----:B------:R-:W-:Y:S01]  /*0da0*/  LOP3.LUT R0, R76, 0x1f, RZ, 0xc0, !PT ;  /* 0x0000001f4c007812 */ /* 0x000fe200078ec0ff */
[----:B------:R-:W-:Y:S02]  /*0db0*/  UISETP.NE.AND UP4, UPT, UR17, URZ, UPT ;  /* 0x000000ff1100728c */ /* 0x000fe4000bf85270 */
[----:B-1----:R-:W-:-:S09]  /*0dc0*/  UISETP.EQ.U32.AND UP5, UPT, UR4, 0x1, UPT ;  /* 0x000000010400788c */ /* 0x002fd2000bfa2070 */
[----:B------:R-:W-:Y:S05]  /*0dd0*/  BRA.U !UP5, `(.L_x_15) ;  /* 0x000000010d087547 */ /* 0x000fea000b800000 */
[----:B---34-:R-:W-:Y:S01]  /*0de0*/  UCGABAR_ARV ;  /* 0x00000000000079c7 */ /* 0x018fe20008000000 */
[----:B------:R-:W-:Y:S05]  /*0df0*/  BRA `(.L_x_16) ;  /* 0x0000000000047947 */ /* 0x000fea0003800000 */
.L_x_15:
[----:B---34-:R-:W-:Y:S01]  /*0e00*/  NOP ;  /* 0x0000000000007918 */ /* 0x018fe20000000000 */
.L_x_16:
[----:B------:R-:W1:Y:S01]  /*0e10*/  S2UR UR7, SR_CTAID.X ;  /* 0x00000000000779c3 */ /* 0x000e620000002500 */
[----:B------:R-:W-:-:S05]  /*0e20*/  CS2R.32 R66, SR_CgaSize ;  /* 0x0000000000427805 */ /* 0x000fca0000008a00 */
[----:B------:R-:W-:-:S05]  /*0e30*/  IMAD R66, R66, -0xa0, RZ ;  /* 0xffffff6042427824 */ /* 0x000fca00078e02ff */
[----:B------:R-:W-:-:S14]  /*0e40*/  R2UR UR5, R66 ;  /* 0x00000000420572ca */ /* 0x000fdc00000e0000 */
[----:B------:R-:W2:Y:S01]  /*0e50*/  LDCU UR5, c[0x0][UR5+0x2b0] ;  /* 0x00005600050577ac */ /* 0x000ea20008000800 */
[----:B------:R-:W-:-:S05]  /*0e60*/  CS2R.32 R66, SR_CgaSize ;  /* 0x0000000000427805 */ /* 0x000fca0000008a00 */
[----:B------:R-:W-:-:S05]  /*0e70*/  IMAD R66, R66, -0xa0, RZ ;  /* 0xffffff6042427824 */ /* 0x000fca00078e02ff */
[----:B------:R-:W-:-:S14]  /*0e80*/  R2UR UR4, R66 ;  /* 0x00000000420472ca */ /* 0x000fdc00000e0000 */
[----:B------:R-:W3:Y:S01]  /*0e90*/  LDCU UR4, c[0x0][UR4+0x2b4] ;  /* 0x00005680040477ac */ /* 0x000ee20008000800 */
[----:B------:R-:W4:Y:S01]  /*0ea0*/  S2UR UR8, SR_CTAID.Y ;  /* 0x00000000000879c3 */ /* 0x000f220000002600 */
[----:B------:R-:W-:-:S05]  /*0eb0*/  CS2R.32 R66, SR_CgaSize ;  /* 0x0000000000427805 */ /* 0x000fca0000008a00 */
[----:B------:R-:W-:-:S05]  /*0ec0*/  IMAD R66, R66, -0xa0, RZ ;  /* 0xffffff6042427824 */ /* 0x000fca00078e02ff */
[----:B------:R-:W-:-:S14]  /*0ed0*/  R2UR UR9, R66 ;  /* 0x00000000420972ca */ /* 0x000fdc00000e0000 */
[----:B------:R-:W3:Y:S01]  /*0ee0*/  LDCU UR9, c[0x0][UR9+0x2a0] ;  /* 0x00005400090977ac */ /* 0x000ee20008000800 */
[----:B------:R-:W-:-:S05]  /*0ef0*/  CS2R.32 R66, SR_CgaSize ;  /* 0x0000000000427805 */ /* 0x000fca0000008a00 */
[----:B------:R-:W-:-:S05]  /*0f00*/  IMAD R66, R66, -0xa0, RZ ;  /* 0xffffff6042427824 */ /* 0x000fca00078e02ff */
[----:B------:R-:W-:-:S14]  /*0f10*/  R2UR UR10, R66 ;  /* 0x00000000420a72ca */ /* 0x000fdc00000e0000 */
[----:B------:R-:W3:Y:S01]  /*0f20*/  LDCU UR10, c[0x0][UR10+0x2a4] ;  /* 0x000054800a0a77ac */ /* 0x000ee20008000800 */
[----:B------:R-:W3:Y:S01]  /*0f30*/  S2UR UR11, SR_CgaCtaId ;  /* 0x00000000000b79c3 */ /* 0x000ee20000008800 */
[----:B------:R-:W3:Y:S01]  /*0f40*/  LDCU UR21, c[0x0][0xb24] ;  /* 0x00016480ff1577ac */ /* 0x000ee20008000800 */
[----:B------:R-:W3:Y:S01]  /*0f50*/  LDCU UR42, c[0x0][0xb24] ;  /* 0x00016480ff2a77ac */ /* 0x000ee20008000800 */
[----:B-1----:R-:W-:-:S05]  /*0f60*/  I2FP.F32.U32 R3, UR7 ;  /* 0x0000000700037c45 */ /* 0x002fca0008201000 */
[----:B------:R-:W1:Y:S01]  /*0f70*/  S2UR UR36, SR_CTAID.Z ;  /* 0x00000000002479c3 */ /* 0x000e620000002700 */
[----:B------:R-:W1:Y:S01]  /*0f80*/  LDCU UR27, c[0x0][0xb30] ;  /* 0x00016600ff1b77ac */ /* 0x000e620008000800 */
[----:B--2---:R-:W-:Y:S01]  /*0f90*/  FMUL R3, R3, UR5 ;  /* 0x0000000503037c20 */ /* 0x004fe20008400000 */
[----:B------:R-:W-:Y:S01]  /*0fa0*/  UMOV UR16, UR7 ;  /* 0x0000000700107c82 */ /* 0x000fe20008000000 */
[----:B----4-:R-:W-:Y:S01]  /*0fb0*/  I2FP.F32.U32 R2, UR8 ;  /* 0x0000000800027c45 */ /* 0x010fe20008201000 */
[----:B------:R-:W-:-:S03]  /*0fc0*/  UMOV UR20, UR8 ;  /* 0x0000000800147c82 */ /* 0x000fc60008000000 */
[----:B------:R-:W2:Y:S01]  /*0fd0*/  F2I.U32.TRUNC.NTZ R3, R3 ;  /* 0x0000000300037305 */ /* 0x000ea2000020f000 */
[----:B---3--:R-:W-:Y:S01]  /*0fe0*/  UISETP.GE.AND UP2, UPT, UR21, 0x1, UPT ;  /* 0x000000011500788c */ /* 0x008fe2000bf46270 */
[----:B------:R-:W-:Y:S01]  /*0ff0*/  FMUL R2, R2, UR4 ;  /* 0x0000000402027c20 */ /* 0x000fe20008400000 */
[----:B------:R-:W-:-:S05]  /*1000*/  USHF.L.U32 UR28, UR11, 0xa, URZ ;  /* 0x0000000a0b1c7899 */ /* 0x000fca00080006ff */
[----:B------:R-:W3:Y:S01]  /*1010*/  F2I.U32.TRUNC.NTZ R2, R2 ;  /* 0x0000000200027305 */ /* 0x000ee2000020f000 */
[----:B--2---:R-:W-:Y:S02]  /*1020*/  R2UR UR4, R3 ;  /* 0x00000000030472ca */ /* 0x004fe400000e0000 */
[----:B---3--:R-:W-:Y:S02]  /*1030*/  R2UR UR6, R2 ;  /* 0x00000000020672ca */ /* 0x008fe400000e0000 */
[----:B------:R-:W-:-:S09]  /*1040*/  PRMT R2, RZ, 0x7610, R2 ;  /* 0x00007610ff027816 */ /* 0x000fd20000000002 */
[----:B------:R-:W-:-:S04]  /*1050*/  UIADD3 UR5, UPT, UPT, -UR4, URZ, URZ ;  /* 0x000000ff04057290 */ /* 0x000fc8000fffe1ff */
[----:B------:R-:W-:Y:S02]  /*1060*/  UIMAD UR5, UR9, UR5, UR7 ;  /* 0x00000005090572a4 */ /* 0x000fe4000f8e0207 */
[----:B------:R-:W-:-:S04]  /*1070*/  UIADD3 UR4, UPT, UPT, -UR6, URZ, URZ ;  /* 0x000000ff06047290 */ /* 0x000fc8000fffe1ff */
[----:B------:R-:W-:Y:S01]  /*1080*/  IMAD.U32 R66, RZ, RZ, UR5 ;  /* 0x00000005ff427e24 */ /* 0x000fe2000f8e00ff */
[----:B------:R-:W-:-:S06]  /*1090*/  UIMAD UR4, UR10, UR4, UR8 ;  /* 0x000000040a0472a4 */ /* 0x000fcc000f8e0208 */
[----:B------:R-:W-:Y:S01]  /*10a0*/  IMAD.U32 R65, RZ, RZ, UR4 ;  /* 0x00000004ff417e24 */ /* 0x000fe2000f8e00ff */
[----:B-1----:R-:W-:Y:S06]  /*10b0*/  BRA.U UP4, `(.L_x_17) ;  /* 0x00000001042c7547 */ /* 0x002fec000b800000 */
[----:B------:R-:W-:Y:S02]  /*10c0*/  R2UR UR5, R65 ;  /* 0x00000000410572ca */ /* 0x000fe400000e0000 */
[----:B------:R-:W-:-:S11]  /*10d0*/  R2UR UR4, R66 ;  /* 0x00000000420472ca */ /* 0x000fd600000e0000 */
[----:B------:R-:W-:Y:S02]  /*10e0*/  UISETP.NE.AND UP0, UPT, UR5, URZ, UPT ;  /* 0x000000ff0500728c */ /* 0x000fe4000bf05270 */
[----:B------:R-:W-:Y:S02]  /*10f0*/  UISETP.NE.AND UP1, UPT, UR5, 0x1, UPT ;  /* 0x000000010500788c */ /* 0x000fe4000bf25270 */
[----:B------:R-:W-:-:S04]  /*1100*/  UISETP.EQ.OR UP0, UPT, UR4, URZ, !UP0 ;  /* 0x000000ff0400728c */ /* 0x000fc8000c702670 */
[----:B------:R-:W-:Y:S02]  /*1110*/  USEL UR5, URZ, 0x1, !UP0 ;  /* 0x00000001ff057887 */ /* 0x000fe4000c000000 */
[----:B------:R-:W-:Y:S02]  /*1120*/  UISETP.NE.AND UP0, UPT, UR4, URZ, UPT ;  /* 0x000000ff0400728c */ /* 0x000fe4000bf05270 */
[----:B------:R-:W-:-:S04]  /*1130*/  USEL UR4, URZ, 0x2, UP1 ;  /* 0x00000002ff047887 */ /* 0x000fc80008800000 */
[----:B------:R-:W-:-:S04]  /*1140*/  USEL UR4, UR4, 0x2, UP0 ;  /* 0x0000000204047887 */ /* 0x000fc80008000000 */
[----:B------:R-:W-:-:S06]  /*1150*/  UIADD3 UR4, UPT, UPT, UR5, UR4, URZ ;  /* 0x0000000405047290 */ /* 0x000fcc000fffe0ff */
[----:B------:R-:W-:Y:S02]  /*1160*/  IMAD.U32 R2, RZ, RZ, UR4 ;  /* 0x00000004ff027e24 */ /* 0x000fe4000f8e00ff */
.L_x_17:
[----:B------:R-:W-:Y:S05]  /*1170*/  BRA.U !UP2, `(.L_x_18) ;  /* 0x000000010ad47547 */ /* 0x000fea000b800000 */
[----:B------:R-:W1:Y:S01]  /*1180*/  LDCU.128 UR12, c[0x0][0xb10] ;  /* 0x00016200ff0c77ac */ /* 0x000e620008000c00 */
[----:B------:R-:W2:Y:S01]  /*1190*/  LDCU UR6, c[0x0][0x370] ;  /* 0x00006e00ff0677ac */ /* 0x000ea20008000800 */
[----:B------:R-:W3:Y:S01]  /*11a0*/  LDCU UR5, c[0x0][0x374] ;  /* 0x00006e80ff0577ac */ /* 0x000ee20008000800 */
[----:B------:R-:W4:Y:S01]  /*11b0*/  LDCU UR26, c[0x0][0xb0c] ;  /* 0x00016180ff1a77ac */ /* 0x000f220008000800 */
[----:B------:R-:W4:Y:S01]  /*11c0*/  LDCU UR4, c[0x0][0xb20] ;  /* 0x00016400ff0477ac */ /* 0x000f220008000800 */
[----:B------:R-:W4:Y:S01]  /*11d0*/  LDCU.64 UR8, c[0x0][0xb28] ;  /* 0x00016500ff0877ac */ /* 0x000f220008000a00 */
[----:B-1----:R-:W-:Y:S02]  /*11e0*/  UISETP.NE.AND UP0, UPT, UR14, 0x1, UPT ;  /* 0x000000010e00788c */ /* 0x002fe4000bf05270 */
[----:B---3--:R-:W-:Y:S02]  /*11f0*/  UIMAD.WIDE.U32 UR10, UR5, UR15, URZ ;  /* 0x0000000f050a72a5 */ /* 0x008fe4000f8e00ff */
[----:B--2---:R-:W-:-:S02]  /*1200*/  UIMAD.WIDE.U32 UR22, UR6, UR12, URZ ;  /* 0x0000000c061672a5 */ /* 0x004fc4000f8e00ff */
[----:B----4-:R-:W-:Y:S02]  /*1210*/  UISETP.NE.AND UP1, UPT, UR26, 0x1, UPT ;  /* 0x000000011a00788c */ /* 0x010fe4000bf25270 */
[----:B------:R-:W-:Y:S01]  /*1220*/  UISETP.NE.AND UP2, UPT, UR21, 0x1, UPT ;  /* 0x000000011500788c */ /* 0x000fe2000bf45270 */
[----:B------:R-:W-:Y:S02]  /*1230*/  UMOV UR10, UR11 ;  /* 0x0000000b000a7c82 */ /* 0x000fe40008000000 */
[----:B------:R-:W-:Y:S01]  /*1240*/  UMOV UR22, UR23 ;  /* 0x0000001700167c82 */ /* 0x000fe20008000000 */
[----:B------:R-:W-:Y:S02]  /*1250*/  @UP0 USHF.R.U32.HI UR5, URZ, UR4, UR10 ;  /* 0x00000004ff050299 */ /* 0x000fe4000801160a */
[----:B------:R-:W-:Y:S02]  /*1260*/  UIMAD.WIDE.U32 UR24, UR20, UR15, URZ ;  /* 0x0000000f141872a5 */ /* 0x000fe4000f8e00ff */
[----:B------:R-:W-:-:S02]  /*1270*/  UIMAD.WIDE.U32 UR10, UR5, UR8, URZ ;  /* 0x00000008050a72a5 */ /* 0x000fc4000f8e00ff */
[----:B------:R-:W-:Y:S02]  /*1280*/  @UP1 USHF.R.U32.HI UR6, URZ, UR13, UR22 ;  /* 0x0000000dff061299 */ /* 0x000fe40008011616 */
[----:B------:R-:W-:Y:S02]  /*1290*/  UIMAD.WIDE.U32 UR18, UR16, UR12, URZ ;  /* 0x0000000c101272a5 */ /* 0x000fe4000f8e00ff */
[----:B------:R-:W-:Y:S01]  /*12a0*/  UIMAD.WIDE.U32 UR22, UR6, UR8, URZ ;  /* 0x00000008061672a5 */ /* 0x000fe2000f8e00ff */
[----:B------:R-:W-:Y:S01]  /*12b0*/  UMOV UR24, UR25 ;  /* 0x0000001900187c82 */ /* 0x000fe20008000000 */
[----:B------:R-:W-:Y:S01]  /*12c0*/  UMOV UR10, UR11 ;  /* 0x0000000b000a7c82 */ /* 0x000fe20008000000 */
[----:B------:R-:W-:Y:S02]  /*12d0*/  USHF.R.U32.HI UR24, URZ, UR4, UR24 ;  /* 0x00000004ff187299 */ /* 0x000fe40008011618 */
[----:B------:R-:W-:Y:S02]  /*12e0*/  @UP2 USHF.R.U32.HI UR5, URZ, UR9, UR10 ;  /* 0x00000009ff052299 */ /* 0x000fe4000801160a */
[----:B------:R-:W-:Y:S01]  /*12f0*/  UMOV UR7, UR23 ;  /* 0x0000001700077c82 */ /* 0x000fe20008000000 */
[----:B------:R-:W-:Y:S01]  /*1300*/  UMOV UR18, UR19 ;  /* 0x0000001300127c82 */ /* 0x000fe20008000000 */
[----:B------:R-:W-:-:S02]  /*1310*/  @UP2 USHF.R.U32.HI UR6, URZ, UR9, UR7 ;  /* 0x00000009ff062299 */ /* 0x000fc40008011607 */
[----:B------:R-:W-:Y:S02]  /*1320*/  USHF.R.U32.HI UR18, URZ, UR13, UR18 ;  /* 0x0000000dff127299 */ /* 0x000fe40008011612 */
[----:B------:R-:W-:Y:S02]  /*1330*/  USEL UR4, UR20, UR24, !UP0 ;  /* 0x0000001814047287 */ /* 0x000fe4000c000000 */
[----:B------:R-:W-:Y:S02]  /*1340*/  UIMAD UR7, UR5, UR21, URZ ;  /* 0x00000015050772a4 */ /* 0x000fe4000f8e02ff */
[----:B------:R-:W-:Y:S02]  /*1350*/  USEL UR5, UR16, UR18, !UP1 ;  /* 0x0000001210057287 */ /* 0x000fe4000c800000 */
[----:B------:R-:W-:Y:S02]  /*1360*/  UIMAD UR12, UR6, UR21, URZ ;  /* 0x00000015060c72a4 */ /* 0x000fe4000f8e02ff */
[----:B------:R-:W-:-:S02]  /*1370*/  UISETP.GE.AND UP0, UPT, UR4, UR7, UPT ;  /* 0x000000070400728c */ /* 0x000fc4000bf06270 */
[----:B------:R-:W-:Y:S02]  /*1380*/  UIMAD.WIDE.U32 UR10, UR4, UR8, URZ ;  /* 0x00000008040a72a5 */ /* 0x000fe4000f8e00ff */
[----:B------:R-:W-:Y:S02]  /*1390*/  UISETP.GE.OR UP0, UPT, UR5, UR12, UP0 ;  /* 0x0000000c0500728c */ /* 0x000fe40008706670 */
[----:B------:R-:W-:Y:S02]  /*13a0*/  UIMAD.WIDE.U32 UR12, UR5, UR8, URZ ;  /* 0x00000008050c72a5 */ /* 0x000fe4000f8e00ff */
[----:B------:R-:W-:Y:S01]  /*13b0*/  UIADD3 UR10, UPT, UPT, -UR4, URZ, URZ ;  /* 0x000000ff040a7290 */ /* 0x000fe2000fffe1ff */
[----:B------:R-:W-:Y:S01]  /*13c0*/  UMOV UR8, UR11 ;  /* 0x0000000b00087c82 */ /* 0x000fe20008000000 */
[----:B------:R-:W-:Y:S02]  /*13d0*/  UIADD3 UR11, UPT, UPT, -UR5, URZ, URZ ;  /* 0x000000ff050b7290 */ /* 0x000fe4000fffe1ff */
[----:B------:R-:W-:-:S03]  /*13e0*/  USHF.R.U32.HI UR8, URZ, UR9, UR8 ;  /* 0x00000009ff087299 */ /* 0x000fc60008011608 */
[----:B------:R-:W-:Y:S01]  /*13f0*/  @!UP0 UMOV UR7, UR13 ;  /* 0x0000000d00078c82 */ /* 0x000fe20008000000 */
[----:B------:R-:W-:Y:S02]  /*1400*/  UIMAD UR20, UR14, UR10, UR20 ;  /* 0x0000000a0e1472a4 */ /* 0x000fe4000f8e0214 */
[----:B------:R-:W-:Y:S02]  /*1410*/  USEL UR8, UR4, UR8, !UP2 ;  /* 0x0000000804087287 */ /* 0x000fe4000d000000 */
[----:B------:R-:W-:Y:S02]  /*1420*/  @!UP0 USHF.R.U32.HI UR7, URZ, UR9, UR7 ;  /* 0x00000009ff078299 */ /* 0x000fe40008011607 */
[----:B------:R-:W-:Y:S02]  /*1430*/  UIADD3 UR9, UPT, UPT, -UR8, URZ, URZ ;  /* 0x000000ff08097290 */ /* 0x000fe4000fffe1ff */
[----:B------:R-:W-:Y:S02]  /*1440*/  @!UP0 USEL UR7, UR5, UR7, !UP2 ;  /* 0x0000000705078287 */ /* 0x000fe4000d000000 */
[----:B------:R-:W-:-:S02]  /*1450*/  UIMAD UR9, UR21, UR9, UR4 ;  /* 0x00000009150972a4 */ /* 0x000fc4000f8e0204 */
[----:B------:R-:W-:Y:S02]  /*1460*/  @!UP0 UIADD3 UR8, UPT, UPT, UR8, -UR7, URZ ;  /* 0x8000000708088290 */ /* 0x000fe4000fffe0ff */
[----:B------:R-:W-:Y:S02]  /*1470*/  @!UP0 UIMAD UR6, UR9, UR6, UR7 ;  /* 0x00000006090682a4 */ /* 0x000fe4000f8e0207 */
[----:B------:R-:W-:Y:S02]  /*1480*/  @!UP0 UIMAD UR4, UR8, UR21, UR5 ;  /* 0x00000015080482a4 */ /* 0x000fe4000f8e0205 */
[----:B------:R-:W-:Y:S02]  /*1490*/  UIMAD UR16, UR26, UR11, UR16 ;  /* 0x0000000b1a1072a4 */ /* 0x000fe4000f8e0210 */
[----:B------:R-:W-:Y:S01]  /*14a0*/  UIMAD UR20, UR4, UR14, UR20 ;  /* 0x0000000e041472a4 */ /* 0x000fe2000f8e0214 */
[----:B------:R-:W-:Y:S02]  /*14b0*/  @!UP0 UMOV UR5, UR6 ;  /* 0x0000000600058c82 */ /* 0x000fe40008000000 */
[----:B------:R-:W-:-:S12]  /*14c0*/  UIMAD UR16, UR5, UR26, UR16 ;  /* 0x0000001a051072a4 */ /* 0x000fd8000f8e0210 */
.L_x_18:
[----:B------:R-:W-:Y:S02]  /*14d0*/  UISETP.NE.AND UP1, UPT, UR27, 0x1, UPT ;  /* 0x000000011b00788c */ /* 0x000fe4000bf25270 */
[----:B------:R-:W-:Y:S02]  /*14e0*/  UISETP.NE.AND UP0, UPT, UR17, 0x2, UPT ;  /* 0x000000021100788c */ /* 0x000fe4000bf05270 */
[----:B------:R-:W-:-:S05]  /*14f0*/  ULOP3.LUT UR28, UR28, 0x400, URZ, 0xc0, !UPT ;  /* 0x000004001c1c7892 */ /* 0x000fca000f8ec0ff */
[----:B------:R-:W-:Y:S07]  /*1500*/  BRA.U UP1, `(.L_x_19) ;  /* 0x0000000101447547 */ /* 0x000fee000b800000 */
[----:B------:R-:W1:Y:S01]  /*1510*/  LDCU.128 UR8, c[0x0][0xb10] ;  /* 0x00016200ff0877ac */ /* 0x000e620008000c00 */
[----:B------:R-:W2:Y:S01]  /*1520*/  LDCU UR12, c[0x0][0xb0c] ;  /* 0x00016180ff0c77ac */ /* 0x000ea20008000800 */
[----:B------:R-:W3:Y:S01]  /*1530*/  LDCU UR13, c[0x0][0xb20] ;  /* 0x00016400ff0d77ac */ /* 0x000ee20008000800 */
[----:B-1----:R-:W-:Y:S02]  /*1540*/  UIMAD.WIDE.U32 UR6, UR16, UR8, URZ ;  /* 0x00000008100672a5 */ /* 0x002fe4000f8e00ff */
[----:B------:R-:W-:Y:S02]  /*1550*/  UIMAD.WIDE.U32 UR4, UR20, UR11, URZ ;  /* 0x0000000b140472a5 */ /* 0x000fe4000f8e00ff */
[----:B--2---:R-:W-:Y:S02]  /*1560*/  UISETP.NE.AND UP2, UPT, UR12, 0x1, UPT ;  /* 0x000000010c00788c */ /* 0x004fe4000bf45270 */
[----:B------:R-:W-:Y:S01]  /*1570*/  UISETP.NE.AND UP1, UPT, UR10, 0x1, UPT ;  /* 0x000000010a00788c */ /* 0x000fe2000bf25270 */
[----:B------:R-:W-:-:S02]  /*1580*/  UMOV UR6, UR7 ;  /* 0x0000000700067c82 */ /* 0x000fc40008000000 */
[----:B------:R-:W-:Y:S01]  /*1590*/  UMOV UR4, UR5 ;  /* 0x0000000500047c82 */ /* 0x000fe20008000000 */
[----:B------:R-:W-:Y:S02]  /*15a0*/  USHF.R.U32.HI UR6, URZ, UR9, UR6 ;  /* 0x00000009ff067299 */ /* 0x000fe40008011606 */
[----:B---3--:R-:W-:Y:S02]  /*15b0*/  USHF.R.U32.HI UR4, URZ, UR13, UR4 ;  /* 0x0000000dff047299 */ /* 0x008fe40008011604 */
[----:B------:R-:W-:Y:S02]  /*15c0*/  USEL UR5, UR16, UR6, !UP2 ;  /* 0x0000000610057287 */ /* 0x000fe4000d000000 */
[----:B------:R-:W-:-:S04]  /*15d0*/  USEL UR4, UR20, UR4, !UP1 ;  /* 0x0000000414047287 */ /* 0x000fc8000c800000 */
[----:B------:R-:W-:Y:S02]  /*15e0*/  UIADD3 UR6, UPT, UPT, UR5, -UR4, URZ ;  /* 0x8000000405067290 */ /* 0x000fe4000fffe0ff */
[----:B------:R-:W-:Y:S02]  /*15f0*/  UIADD3 UR4, UPT, UPT, -UR5, UR4, URZ ;  /* 0x0000000405047290 */ /* 0x000fe4000fffe1ff */
[----:B------:R-:W-:Y:S02]  /*1600*/  UIMAD UR20, UR6, UR10, UR20 ;  /* 0x0000000a061472a4 */ /* 0x000fe4000f8e0214 */
[----:B------:R-:W-:-:S12]  /*1610*/  UIMAD UR16, UR4, UR12, UR16 ;  /* 0x0000000c041072a4 */ /* 0x000fd8000f8e0210 */
.L_x_19:
[----:B------:R-:W-:Y:S05]  /*1620*/  BRA.U !UP5, `(.L_x_20) ;  /* 0x000000010d0c7547 */ /* 0x000fea000b800000 */
[----:B------:R-:W-:Y:S01]  /*1630*/  UCGABAR_WAIT ;  /* 0x0000000000007dc7 */ /* 0x000fe20008000000 */
[----:B------:R-:W-:Y:S01]  /*1640*/  CCTL.IVALL ;  /* 0x00000000ff00798f */ /* 0x000fe20002000000 */
[----:B------:R-:W-:Y:S05]  /*1650*/  BRA `(.L_x_21) ;  /* 0x0000000000047947 */ /* 0x000fea0003800000 */
.L_x_20:
[----:B------:R-:W-:Y:S06]  /*1660*/  BAR.SYNC.DEFER_BLOCKING 0x0 ;  /* 0x0000000000007b1d */ /* 0x000fec0000010000 */
.L_x_21:
[----:B------:R-:W-:Y:S05]  /*1670*/  BRA.U UP0, `(.L_x_22) ;  /* 0x0000001100c47547 */ /* 0x000fea000b800000 */
[----:B------:R-:W1:Y:S01]  /*1680*/  LDCU UR6, c[0x0][0x38c] ;  /* 0x00007180ff0677ac */ /* 0x000e620008000800 */
[----:B------:R-:W2:Y:S01]  /*1690*/  S2UR UR8, SR_CgaCtaId ;  /* 0x00000000000879c3 */ /* 0x000ea20000008800 */
[----:B------:R-:W-:Y:S01]  /*16a0*/  PLOP3.LUT P1, PT, PT, PT, UP3, 0x80, 0x8 ;  /* 0x000000000008781c */ /* 0x000fe20003f2f038 */
[----:B------:R-:W-:Y:S01]  /*16b0*/  IMAD.MOV.U32 R12, RZ, RZ, 0x1 ;  /* 0x00000001ff0c7424 */ /* 0x000fe200078e00ff */
[----:B------:R-:W-:Y:S01]  /*16c0*/  UMOV UR7, 0x400 ;  /* 0x0000040000077882 */ /* 0x000fe20000000000 */
[----:B------:R-:W-:Y:S01]  /*16d0*/  UISETP.NE.AND UP1, UPT, UR17, URZ, UPT ;  /* 0x000000ff1100728c */ /* 0x000fe2000bf25270 */
[----:B------:R-:W-:Y:S02]  /*16e0*/  ISETP.EQ.OR P2, PT, R0, RZ, P3 ;  /* 0x000000ff0000720c */ /* 0x000fe40001f42670 */
[----:B------:R-:W-:Y:S02]  /*16f0*/  CS2R R10, SRZ ;  /* 0x00000000000a7805 */ /* 0x000fe4000001ff00 */
[----:B------:R-:W-:Y:S01]  /*1700*/  PLOP3.LUT P1, PT, P1, PT, PT, 0x8, 0x80 ;  /* 0x000000000080781c */ /* 0x000fe20000f2e170 */
[----:B------:R-:W-:Y:S01]  /*1710*/  IMAD.MOV.U32 R9, RZ, RZ, RZ ;  /* 0x000000ffff097224 */ /* 0x000fe200078e00ff */
[----:B------:R-:W3:Y:S01]  /*1720*/  LDCU UR40, c[0x0][0x370] ;  /* 0x00006e00ff2877ac */ /* 0x000ee20008000800 */
[----:B------:R-:W-:Y:S01]  /*1730*/  IMAD.MOV.U32 R8, RZ, RZ, 0x1 ;  /* 0x00000001ff087424 */ /* 0x000fe200078e00ff */
[----:B------:R-:W4:Y:S01]  /*1740*/  LDCU.64 UR26, c[0x0][0x348] ;  /* 0x00006900ff1a77ac */ /* 0x000f220008000a00 */
[----:B-1----:R-:W-:-:S02]  /*1750*/  UIADD3 UR5, UPT, UPT, UR6, 0x1f, URZ ;  /* 0x0000001f06057890 */ /* 0x002fc4000fffe0ff */
[----:B------:R-:W-:Y:S02]  /*1760*/  USHF.R.U32.HI UR45, URZ, 0x5, UR28 ;  /* 0x00000005ff2d7899 */ /* 0x000fe4000801161c */
[----:B------:R-:W-:Y:S02]  /*1770*/  USHF.R.S32.HI UR4, URZ, 0x1f, UR5 ;  /* 0x0000001fff047899 */ /* 0x000fe40008011405 */
[----:B------:R-:W-:Y:S02]  /*1780*/  UIADD3 UR46, UPT, UPT, UR6, 0x3e, URZ ;  /* 0x0000003e062e7890 */ /* 0x000fe4000fffe0ff */
[----:B------:R-:W-:Y:S02]  /*1790*/  ULEA.HI UR4, UR4, UR5, URZ, 0x5 ;  /* 0x0000000504047291 */ /* 0x000fe4000f8f28ff */
[----:B------:R-:W-:Y:S02]  /*17a0*/  UIADD3 UR5, UPT, UPT, UR6, -0x1, URZ ;  /* 0xffffffff06057890 */ /* 0x000fe4000fffe0ff */
[----:B------:R-:W-:-:S02]  /*17b0*/  USHF.R.S32.HI UR43, URZ, 0x5, UR4 ;  /* 0x00000005ff2b7899 */ /* 0x000fc40008011404 */
[----:B------:R-:W-:Y:S02]  /*17c0*/  UISETP.GE.U32.AND UP2, UPT, UR5, -0x3f, UPT ;  /* 0xffffffc10500788c */ /* 0x000fe4000bf46070 */
[----:B------:R-:W-:Y:S02]  /*17d0*/  UISETP.LT.U32.AND UP0, UPT, UR43, 0x4, UPT ;  /* 0x000000042b00788c */ /* 0x000fe4000bf01070 */
[----:B--2---:R-:W-:Y:S02]  /*17e0*/  ULEA UR7, UR8, UR7, 0x18 ;  /* 0x0000000708077291 */ /* 0x004fe4000f8ec0ff */
[----:B------:R-:W-:Y:S02]  /*17f0*/  USEL UR41, UR43, 0x4, UP0 ;  /* 0x000000042b297887 */ /* 0x000fe40008000000 */
[----:B------:R-:W-:Y:S02]  /*1800*/  ULEA UR29, UR28, UR7, 0x2 ;  /* 0x000000071c1d7291 */ /* 0x000fe4000f8e10ff */
[----:B------:R-:W-:-:S02]  /*1810*/  UIADD3 UR21, UPT, UPT, UR41, -0x1, URZ ;  /* 0xffffffff29157890 */ /* 0x000fc4000fffe0ff */
[----:B------:R-:W-:Y:S01]  /*1820*/  @UP2 UIADD3 UR21, UPT, UPT, UR41, URZ, URZ ;  /* 0x000000ff29152290 */ /* 0x000fe2000fffe0ff */
[----:B------:R-:W1:Y:S01]  /*1830*/  LDCU UR39, c[0x0][0x374] ;  /* 0x00006e80ff2777ac */ /* 0x000e620008000800 */
[----:B------:R-:W-:Y:S02]  /*1840*/  USEL UR24, UR48, 0x2, UP1 ;  /* 0x0000000230187887 */ /* 0x000fe40008800000 */
[----:B------:R-:W-:Y:S02]  /*1850*/  UIADD3 UR29, UPT, UPT, UR29, 0x8800, URZ ;  /* 0x000088001d1d7890 */ /* 0x000fe4000fffe0ff */
[----:B------:R-:W-:Y:S02]  /*1860*/  UIADD3 UR44, UPT, UPT, UR43, -UR41, URZ ;  /* 0x800000292b2c7290 */ /* 0x000fe4000fffe0ff */
[----:B------:R-:W-:Y:S01]  /*1870*/  UIADD3 UR21, UPT, UPT, UR21, 0x1, URZ ;  /* 0x0000000115157890 */ /* 0x000fe2000fffe0ff */
[----:B---34-:R-:W-:-:S11]  /*1880*/  UMOV UR5, URZ ;  /* 0x000000ff00057c82 */ /* 0x018fd60008000000 */
.L_x_42:
[----:B------:R-:W2:Y:S02]  /*1890*/  S2UR UR4, SR_CgaCtaId ;  /* 0x00000000000479c3 */ /* 0x000ea40000008800 */
[----:B--2---:R-:W-:-:S09]  /*18a0*/  UISETP.NE.AND UP0, UPT, UR4, URZ, UPT ;  /* 0x000000ff0400728c */ /* 0x004fd2000bf05270 */
[----:B-1----:R-:W-:Y:S05]  /*18b0*/  BRA.U UP0, `(.L_x_23) ;  /* 0x0000000100287547 */ /* 0x002fea000b800000 */
[----:B------:R-:W-:Y:S02]  /*18c0*/  LEA R0, R9, UR7, 0x3 ;  /* 0x0000000709007c11 */ /* 0x000fe4000f8e18ff */
[----:B------:R-:W-:-:S04]  /*18d0*/  SHF.L.U32 R3, R8, 0x1f, RZ ;  /* 0x0000001f08037819 */ /* 0x000fc800000006ff */
[----:B------:R-:W2:Y:S02]  /*18e0*/  SYNCS.PHASECHK.TRANS64.TRYWAIT P0, [R0+URZ+0x100], R3 ;  /* 0x00010003000075a7 */ /* 0x000ea400080011ff */
[----:B--2---:R-:W-:Y:S05]  /*18f0*/  @!P0 BRA `(.L_x_24) ;  /* 0x0000007000488947 */ /* 0x004fea0003800000 */
.L_x_138:
[----:B------:R3:W-:Y:S01]  /*1900*/  SYNCS.ARRIVE.TRANS64.A1T0 RZ, [R0+URZ+0xf0], RZ ;  /* 0x0000f0ff00ff79a7 */ /* 0x0007e200081000ff */
[----:B------:R-:W-:-:S05]  /*1910*/  VIADD R9, R9, 0x1 ;  /* 0x0000000109097836 */ /* 0x000fca0000000000 */
[----:B------:R-:W-:-:S04]  /*1920*/  ISETP.NE.AND P0, PT, R9, 0x2, PT ;  /* 0x000000020900780c */ /* 0x000fc80003f05270 */
[----:B--2---:R-:W-:Y:S02]  /*1930*/  SEL R3, RZ, 0x1, P0 ;  /* 0x00000001ff037807 */ /* 0x004fe40000000000 */
[----:B------:R-:W-:Y:S02]  /*1940*/  SEL R9, R9, RZ, P0 ;  /* 0x000000ff09097207 */ /* 0x000fe40000000000 */
[----:B------:R-:W-:-:S07]  /*1950*/  LOP3.LUT R8, R8, R3, RZ, 0x3c, !PT ;  /* 0x0000000308087212 */ /* 0x000fce00078e3cff */
.L_x_23:
[----:B------:R-:W-:Y:S01]  /*1960*/  ULEA UR4, UR5, UR7, 0x3 ;  /* 0x0000000705047291 */ /* 0x000fe2000f8e18ff */
[----:B---3--:R-:W-:Y:S01]  /*1970*/  SHF.L.U32 R0, R12, 0x1f, RZ ;  /* 0x0000001f0c007819 */ /* 0x008fe200000006ff */
[----:B------:R-:W-:Y:S02]  /*1980*/  UISETP.GE.U32.AND UP0, UPT, UR46, 0x3f, UPT ;  /* 0x0000003f2e00788c */ /* 0x000fe4000bf06070 */
[----:B------:R-:W-:Y:S02]  /*1990*/  USHF.L.U32 UR11, UR20, 0x7, URZ ;  /* 0x00000007140b7899 */ /* 0x000fe400080006ff */
[----:B------:R-:W-:Y:S01]  /*19a0*/  ULEA UR35, UR16, UR45, 0x6 ;  /* 0x0000002d10237291 */ /* 0x000fe2000f8e30ff */
[----:B------:R-:W-:Y:S02]  /*19b0*/  UMOV UR13, URZ ;  /* 0x000000ff000d7c82 */ /* 0x000fe40008000000 */
[----:B------:R2:W3:Y:S02]  /*19c0*/  SYNCS.PHASECHK.TRANS64.TRYWAIT P0, [UR4+0x20], R0 ;  /* 0x00002000ff0075a7 */ /* 0x0004e40008001104 */
[----:B------:R-:W-:Y:S07]  /*19d0*/  BRA.U !UP0, `(.L_x_25) ;  /* 0x0000000108c07547 */ /* 0x000fee000b800000 */
[----:B------:R-:W-:Y:S01]  /*19e0*/  UMOV UR6, URZ ;  /* 0x000000ff00067c82 */ /* 0x000fe20008000000 */
[----:B------:R-:W-:-:S05]  /*19f0*/  UMOV UR4, UR5 ;  /* 0x0000000500047c82 */ /* 0x000fca0008000000 */
.L_x_31:
[----:B------:R-:W-:Y:S01]  /*1a00*/  ULEA UR33, UR4, UR7, 0x3 ;  /* 0x0000000704217291 */ /* 0x000fe2000f8e18ff */
[----:B---3--:R-:W-:Y:S01]  /*1a10*/  @!P3 MOV R2, 0x6000 ;  /* 0x000060000002b802 */ /* 0x008fe20000000f00 */
[----:B-1-3--:R-:W-:Y:S10]  /*1a20*/  @P0 BRA `(.L_x_26) ;  /* 0x00000000000c0947 */ /* 0x00aff40003800000 */
[----:B------:R-:W-:-:S04]  /*1a30*/  SHF.L.U32 R3, R12, 0x1f, RZ ;  /* 0x0000001f0c037819 */ /* 0x000fc800000006ff */
[----:B------:R-:W3:Y:S02]  /*1a40*/  SYNCS.PHASECHK.TRANS64.TRYWAIT P0, [UR33+0x20], R3 ;  /* 0x00002003ff0075a7 */ /* 0x000ee40008001121 */
[----:B---3--:R-:W-:Y:S05]  /*1a50*/  @!P0 BRA `(.L_x_27) ;  /* 0x0000007000048947 */ /* 0x008fea0003800000 */
.L_x_26:
[----:B------:R3:W-:Y:S01]  /*1a60*/  @!P3 SYNCS.ARRIVE.TRANS64 RZ, [UR33], R2 ;  /* 0x00000002ffffb9a7 */ /* 0x0007e20008000021 */
[----:B------:R-:W-:-:S04]  /*1a70*/  ULOP3.LUT UR5, UR24, 0x2, URZ, 0xfc, !UPT ;  /* 0x0000000218057892 */ /* 0x000fc8000f8efcff */
[----:B------:R-:W-:-:S09]  /*1a80*/  UISETP.NE.AND UP0, UPT, UR5, 0x2, UPT ;  /* 0x000000020500788c */ /* 0x000fd2000bf05270 */
[----:B------:R-:W-:Y:S05]  /*1a90*/  BRA.U UP0, `(.L_x_28) ;  /* 0x0000000100047547 */ /* 0x000fea000b800000 */
[----:B-1----:R-:W-:Y:S05]  /*1aa0*/  BPT.TRAP 0x1 ;  /* 0x000000040000795c */ /* 0x002fea0000300000 */
.L_x_28:
[----:B------:R-:W-:Y:S04]  /*1ab0*/  BSSY.RECONVERGENT B0, `(.L_x_29) ;  /* 0x0000003000007945 */ /* 0x000fe80003800200 */
[----:B------:R-:W-:Y:S05]  /*1ac0*/  @P2 BRA `(.L_x_30) ;  /* 0x0000000000042947 */ /* 0x000fea0003800000 */
[----:B-1----:R-:W-:Y:S05]  /*1ad0*/  BPT.TRAP 0x1 ;  /* 0x000000040000795c */ /* 0x002fea0000300000 */
.L_x_30:
[----:B-1----:R-:W-:Y:S05]  /*1ae0*/  BSYNC.RECONVERGENT B0 ;  /* 0x0000000000007941 */ /* 0x002fea0003800200 */
.L_x_29:
[----:B------:R-:W-:Y:S02]  /*1af0*/  UIADD3 UR5, UPT, UPT, UR4, 0x1, URZ ;  /* 0x0000000104057890 */ /* 0x000fe4000fffe0ff */
[----:B------:R-:W-:Y:S02]  /*1b00*/  UIADD3 UR16, UP1, UPT, UR26, 0x80, URZ ;  /* 0x000000801a107890 */ /* 0x000fe4000ff3e0ff */
[----:B------:R-:W-:Y:S02]  /*1b10*/  UISETP.NE.AND UP0, UPT, UR5, 0x4, UPT ;  /* 0x000000040500788c */ /* 0x000fe4000bf05270 */
[----:B------:R-:W-:Y:S02]  /*1b20*/  USHF.L.U32 UR34, UR6, 0x5, URZ ;  /* 0x0000000506227899 */ /* 0x000fe400080006ff */
[----:B------:R-:W-:Y:S02]  /*1b30*/  USEL UR9, URZ, 0x1, UP0 ;  /* 0x00000001ff097887 */ /* 0x000fe40008000000 */
[----:B------:R-:W-:-:S02]  /*1b40*/  USEL UR5, UR5, URZ, UP0 ;  /* 0x000000ff05057287 */ /* 0x000fc40008000000 */
[----:B------:R-:W-:Y:S02]  /*1b50*/  UIADD3 UR14, UP0, UPT, UR26, 0x180, URZ ;  /* 0x000001801a0e7890 */ /* 0x000fe4000ff1e0ff */
[----:B------:R-:W-:Y:S01]  /*1b60*/  ULEA UR8, UR5, UR7, 0x3 ;  /* 0x0000000705087291 */ /* 0x000fe2000f8e18ff */
[----:B------:R-:W-:Y:S01]  /*1b70*/  LOP3.LUT R12, R12, UR9, RZ, 0x3c, !PT ;  /* 0x000000090c0c7c12 */ /* 0x000fe2000f8e3cff */
[----:B------:R-:W-:Y:S02]  /*1b80*/  ULEA UR9, UR4, UR28, 0xb ;  /* 0x0000001c04097291 */ /* 0x000fe4000f8e58ff */
[----:B------:R-:W-:Y:S01]  /*1b90*/  UIADD3.X UR17, UPT, UPT, URZ, UR27, URZ, UP1, !UPT ;  /* 0x0000001bff117290 */ /* 0x000fe20008ffe4ff */
[----:B--2---:R-:W-:Y:S01]  /*1ba0*/  SHF.L.U32 R0, R12, 0x1f, RZ ;  /* 0x0000001f0c007819 */ /* 0x004fe200000006ff */
[----:B------:R-:W-:Y:S02]  /*1bb0*/  ULEA UR9, UR9, UR7, 0x2 ;  /* 0x0000000709097291 */ /* 0x000fe4000f8e10ff */
[----:B------:R-:W-:Y:S01]  /*1bc0*/  UIADD3.X UR15, UPT, UPT, URZ, UR27, URZ, UP0, !UPT ;  /* 0x0000001bff0f7290 */ /* 0x000fe200087fe4ff */
[----:B------:R4:W1:Y:S01]  /*1bd0*/  SYNCS.PHASECHK.TRANS64.TRYWAIT P0, [UR8+0x20], R0 ;  /* 0x00002000ff0075a7 */ /* 0x0008620008001108 */
[----:B------:R-:W-:-:S02]  /*1be0*/  ULEA UR8, UR4, UR7, 0xe ;  /* 0x0000000704087291 */ /* 0x000fc4000f8e70ff */
[----:B------:R-:W-:Y:S02]  /*1bf0*/  UIADD3 UR32, UPT, UPT, UR9, 0x8800, URZ ;  /* 0x0000880009207890 */ /* 0x000fe4000fffe0ff */
[----:B------:R-:W-:Y:S01]  /*1c00*/  UIADD3 UR8, UPT, UPT, UR8, 0x10800, URZ ;  /* 0x0001080008087890 */ /* 0x000fe2000fffe0ff */
[----:B------:R-:W-:Y:S01]  /*1c10*/  UMOV UR13, 0x30000 ;  /* 0x00030000000d7882 */ /* 0x000fe20000000000 */
[----:B------:R-:W-:Y:S01]  /*1c20*/  UMOV UR18, 0x0 ;  /* 0x0000000000127882 */ /* 0x000fe20000000000 */
[----:B------:R-:W-:Y:S01]  /*1c30*/  UMOV UR19, 0x10000000 ;  /* 0x1000000000137882 */ /* 0x000fe20000000000 */
[----:B------:R-:W-:Y:S01]  /*1c40*/  UMOV UR12, UR36 ;  /* 0x00000024000c7c82 */ /* 0x000fe20008000000 */
[----:B------:R-:W-:Y:S01]  /*1c50*/  UMOV UR9, UR33 ;  /* 0x0000002100097c82 */ /* 0x000fe20008000000 */
[----:B------:R-:W-:Y:S01]  /*1c60*/  UMOV UR10, UR34 ;  /* 0x00000022000a7c82 */ /* 0x000fe20008000000 */
[----:B------:R2:W-:Y:S01]  /*1c70*/  UTMALDG.3D.MULTICAST [UR32], [UR16], UR13, desc[UR18] ;  /* 0x00001220100073b4 */ /* 0x0005e2000801180d */
[----:B------:R-:W-:Y:S01]  /*1c80*/  UIADD3 UR6, UPT, UPT, UR6, 0x1, URZ ;  /* 0x0000000106067890 */ /* 0x000fe2000fffe0ff */
[----:B------:R-:W-:-:S03]  /*1c90*/  UMOV UR4, UR5 ;  /* 0x0000000500047c82 */ /* 0x000fc60008000000 */
[----:B------:R-:W-:Y:S01]  /*1ca0*/  UISETP.NE.AND UP0, UPT, UR6, UR21, UPT ;  /* 0x000000150600728c */ /* 0x000fe2000bf05270 */
[----:B------:R4:W-:Y:S01]  /*1cb0*/  UTMALDG.3D [UR8], [UR14], desc[UR18] ;  /* 0x000012080e0075b4 */ /* 0x0009e20008011000 */
[----:B--2---:R-:W-:-:S07]  /*1cc0*/  UMOV UR13, UR21 ;  /* 0x00000015000d7c82 */ /* 0x004fce0008000000 */
[----:B----4-:R-:W-:Y:S05]  /*1cd0*/  BRA.U UP0, `(.L_x_31) ;  /* 0xfffffffd00487547 */ /* 0x010fea000b83ffff */
.L_x_25:
[----:B------:R-:W-:Y:S01]  /*1ce0*/  ULEA UR4, UR5, UR7, 0x3 ;  /* 0x0000000705047291 */ /* 0x000fe2000f8e18ff */
[----:B--2---:R-:W-:Y:S01]  /*1cf0*/  SHF.L.U32 R0, R12, 0x1f, RZ ;  /* 0x0000001f0c007819 */ /* 0x004fe200000006ff */
[----:B------:R-:W-:Y:S01]  /*1d00*/  @!P1 SYNCS.ARRIVE.TRANS64.A1T0 RZ, [UR7+0x88], RZ ;  /* 0x000088ffffff99a7 */ /* 0x000fe20008100007 */
[----:B------:R-:W-:-:S06]  /*1d10*/  UISETP.GT.AND UP0, UPT, UR43, UR41, UPT ;  /* 0x000000292b00728c */ /* 0x000fcc000bf04270 */
[----:B-1-3--:R1:W2:Y:S03]  /*1d20*/  SYNCS.PHASECHK.TRANS64.TRYWAIT P0, [UR4+0x20], R0 ;  /* 0x00002000ff0075a7 */ /* 0x00a2a60008001104 */
[----:B------:R-:W-:Y:S05]  /*1d30*/  BRA.U !UP0, `(.L_x_32) ;  /* 0x0000000108bc7547 */ /* 0x000fea000b800000 */
[----:B------:R-:W-:Y:S01]  /*1d40*/  UIADD3 UR25, UPT, UPT, UR44, UR13, URZ ;  /* 0x0000000d2c197290 */ /* 0x000fe2000fffe0ff */
[----:B------:R-:W-:-:S11]  /*1d50*/  UMOV UR4, UR5 ;  /* 0x0000000500047c82 */ /* 0x000fd60008000000 */
.L_x_38:
[----:B------:R-:W-:Y:S01]  /*1d60*/  ULEA UR17, UR4, UR7, 0x3 ;  /* 0x0000000704117291 */ /* 0x000fe2000f8e18ff */
[----:B--2---:R-:W-:Y:S01]  /*1d70*/  @!P3 MOV R2, 0x6000 ;  /* 0x000060000002b802 */ /* 0x004fe20000000f00 */
[----:B--2-4-:R-:W-:Y:S10]  /*1d80*/  @P0 BRA `(.L_x_33) ;  /* 0x00000000000c0947 */ /* 0x014ff40003800000 */
[----:B------:R-:W-:-:S04]  /*1d90*/  SHF.L.U32 R3, R12, 0x1f, RZ ;  /* 0x0000001f0c037819 */ /* 0x000fc800000006ff */
[----:B------:R-:W2:Y:S02]  /*1da0*/  SYNCS.PHASECHK.TRANS64.TRYWAIT P0, [UR17+0x20], R3 ;  /* 0x00002003ff0075a7 */ /* 0x000ea40008001111 */
[----:B--2---:R-:W-:Y:S05]  /*1db0*/  @!P0 BRA `(.L_x_34) ;  /* 0x0000006c00448947 */ /* 0x004fea0003800000 */
.L_x_33:
[----:B------:R2:W-:Y:S01]  /*1dc0*/  @!P3 SYNCS.ARRIVE.TRANS64 RZ, [UR17], R2 ;  /* 0x00000002ffffb9a7 */ /* 0x0005e20008000011 */
[----:B------:R-:W-:-:S04]  /*1dd0*/  ULOP3.LUT UR5, UR24, 0x2, URZ, 0xfc, !UPT ;  /* 0x0000000218057892 */ /* 0x000fc8000f8efcff */
[----:B------:R-:W-:-:S09]  /*1de0*/  UISETP.NE.AND UP0, UPT, UR5, 0x2, UPT ;  /* 0x000000020500788c */ /* 0x000fd2000bf05270 */
[----:B------:R-:W-:Y:S05]  /*1df0*/  BRA.U UP0, `(.L_x_35) ;  /* 0x0000000100047547 */ /* 0x000fea000b800000 */
[----:B------:R-:W-:Y:S05]  /*1e00*/  BPT.TRAP 0x1 ;  /* 0x000000040000795c */ /* 0x000fea0000300000 */
.L_x_35:
[----:B------:R-:W-:Y:S04]  /*1e10*/  BSSY.RECONVERGENT B0, `(.L_x_36) ;  /* 0x0000003000007945 */ /* 0x000fe80003800200 */
[----:B------:R-:W-:Y:S05]  /*1e20*/  @P2 BRA `(.L_x_37) ;  /* 0x0000000000042947 */ /* 0x000fea0003800000 */
[----:B------:R-:W-:Y:S05]  /*1e30*/  BPT.TRAP 0x1 ;  /* 0x000000040000795c */ /* 0x000fea0000300000 */
.L_x_37:
[----:B------:R-:W-:Y:S05]  /*1e40*/  BSYNC.RECONVERGENT B0 ;  /* 0x0000000000007941 */ /* 0x000fea0003800200 */
.L_x_36:
[----:B------:R-:W-:Y:S02]  /*1e50*/  UIADD3 UR5, UPT, UPT, UR4, 0x1, URZ ;  /* 0x0000000104057890 */ /* 0x000fe4000fffe0ff */
[----:B------:R-:W-:Y:S02]  /*1e60*/  UIADD3 UR14, UP1, UPT, UR26, 0x80, URZ ;  /* 0x000000801a0e7890 */ /* 0x000fe4000ff3e0ff */
[----:B------:R-:W-:Y:S02]  /*1e70*/  UISETP.NE.AND UP0, UPT, UR5, 0x4, UPT ;  /* 0x000000040500788c */ /* 0x000fe4000bf05270 */
[----:B------:R-:W-:Y:S02]  /*1e80*/  USHF.L.U32 UR18, UR13, 0x5, URZ ;  /* 0x000000050d127899 */ /* 0x000fe400080006ff */
[----:B------:R-:W-:Y:S02]  /*1e90*/  USEL UR8, URZ, 0x1, UP0 ;  /* 0x00000001ff087887 */ /* 0x000fe40008000000 */
[----:B------:R-:W-:-:S02]  /*1ea0*/  USEL UR5, UR5, URZ, UP0 ;  /* 0x000000ff05057287 */ /* 0x000fc40008000000 */
[----:B------:R-:W-:Y:S02]  /*1eb0*/  UIADD3 UR22, UP0, UPT, UR26, 0x180, URZ ;  /* 0x000001801a167890 */ /* 0x000fe4000ff1e0ff */
[----:B------:R-:W-:Y:S01]  /*1ec0*/  LOP3.LUT R12, R12, UR8, RZ, 0x3c, !PT ;  /* 0x000000080c0c7c12 */ /* 0x000fe2000f8e3cff */
[----:B------:R-:W-:Y:S02]  /*1ed0*/  ULEA UR6, UR5, UR7, 0x3 ;  /* 0x0000000705067291 */ /* 0x000fe4000f8e18ff */
[----:B------:R-:W-:Y:S01]  /*1ee0*/  ULEA UR8, UR4, UR7, 0xe ;  /* 0x0000000704087291 */ /* 0x000fe2000f8e70ff */
[----:B-1----:R-:W-:Y:S01]  /*1ef0*/  SHF.L.U32 R0, R12, 0x1f, RZ ;  /* 0x0000001f0c007819 */ /* 0x002fe200000006ff */
[----:B------:R-:W-:Y:S02]  /*1f00*/  ULEA UR16, UR4, UR29, 0xd ;  /* 0x0000001d04107291 */ /* 0x000fe4000f8e68ff */
[----:B------:R-:W-:Y:S02]  /*1f10*/  UIADD3.X UR15, UPT, UPT, URZ, UR27, URZ, UP1, !UPT ;  /* 0x0000001bff0f7290 */ /* 0x000fe40008ffe4ff */
[----:B------:R-:W-:Y:S01]  /*1f20*/  UIADD3 UR8, UPT, UPT, UR8, 0x10800, URZ ;  /* 0x0001080008087890 */ /* 0x000fe2000fffe0ff */
[----:B------:R3:W4:Y:S01]  /*1f30*/  SYNCS.PHASECHK.TRANS64.TRYWAIT P0, [UR6+0x20], R0 ;  /* 0x00002000ff0075a7 */ /* 0x0007220008001106 */
[----:B------:R-:W-:Y:S01]  /*1f40*/  UIADD3.X UR23, UPT, UPT, URZ, UR27, URZ, UP0, !UPT ;  /* 0x0000001bff177290 */ /* 0x000fe200087fe4ff */
[----:B------:R-:W-:Y:S01]  /*1f50*/  UMOV UR6, 0x30000 ;  /* 0x0003000000067882 */ /* 0x000fe20000000000 */
[----:B------:R-:W-:Y:S01]  /*1f60*/  UMOV UR30, 0x0 ;  /* 0x00000000001e7882 */ /* 0x000fe20000000000 */
[----:B------:R-:W-:Y:S01]  /*1f70*/  UMOV UR31, 0x10000000 ;  /* 0x10000000001f7882 */ /* 0x000fe20000000000 */
[----:B------:R-:W-:Y:S01]  /*1f80*/  UMOV UR19, UR35 ;  /* 0x0000002300137c82 */ /* 0x000fe20008000000 */
[----:B------:R-:W-:Y:S01]  /*1f90*/  UMOV UR20, UR36 ;  /* 0x0000002400147c82 */ /* 0x000fe20008000000 */
[----:B------:R-:W-:Y:S01]  /*1fa0*/  UMOV UR12, UR36 ;  /* 0x00000024000c7c82 */ /* 0x000fe20008000000 */
[----:B------:R-:W-:Y:S01]  /*1fb0*/  UMOV UR9, UR17 ;  /* 0x0000001100097c82 */ /* 0x000fe20008000000 */
[----:B------:R-:W-:Y:S01]  /*1fc0*/  UMOV UR10, UR18 ;  /* 0x00000012000a7c82 */ /* 0x000fe20008000000 */
[----:B------:R3:W-:Y:S01]  /*1fd0*/  UTMALDG.3D.MULTICAST [UR16], [UR14], UR6, desc[UR30] ;  /* 0x00001e100e0073b4 */ /* 0x0007e20008011806 */
[----:B------:R-:W-:Y:S01]  /*1fe0*/  UIADD3 UR13, UPT, UPT, UR13, 0x1, URZ ;  /* 0x000000010d0d7890 */ /* 0x000fe2000fffe0ff */
[----:B------:R-:W-:-:S03]  /*1ff0*/  UMOV UR4, UR5 ;  /* 0x0000000500047c82 */ /* 0x000fc60008000000 */
[----:B------:R-:W-:Y:S01]  /*2000*/  UISETP.NE.AND UP0, UPT, UR13, UR25, UPT ;  /* 0x000000190d00728c */ /* 0x000fe2000bf05270 */
[----:B------:R3:W-:Y:S08]  /*2010*/  UTMALDG.3D [UR8], [UR22], desc[UR30] ;  /* 0x00001e08160075b4 */ /* 0x0007f00008011000 */
[----:B---3--:R-:W-:Y:S05]  /*2020*/  BRA.U UP0, `(.L_x_38) ;  /* 0xfffffffd004c7547 */ /* 0x008fea000b83ffff */
.L_x_32:
[C---:B------:R-:W-:Y:S01]  /*2030*/  LEA R3, R11.reuse, UR7, 0x3 ;  /* 0x000000070b037c11 */ /* 0x040fe2000f8e18ff */
[----:B------:R-:W-:Y:S01]  /*2040*/  NOP ;  /* 0x0000000000007918 */ /* 0x000fe20000000000 */
[----:B-1----:R-:W-:Y:S02]  /*2050*/  SHF.L.U32 R0, R10, 0x1f, RZ ;  /* 0x0000001f0a007819 */ /* 0x002fe400000006ff */
[----:B------:R-:W-:Y:S02]  /*2060*/  LEA R5, R11, UR7, 0x4 ;  /* 0x000000070b057c11 */ /* 0x000fe4000f8e20ff */
[----:B--2-4-:R-:W1:Y:S02]  /*2070*/  SYNCS.PHASECHK.TRANS64.TRYWAIT P0, [R3+URZ+0x90], R0 ;  /* 0x00009000030075a7 */ /* 0x014e6400080011ff */
[----:B-1----:R-:W-:Y:S05]  /*2080*/  @!P0 BRA `(.L_x_39) ;  /* 0x0000006800a88947 */ /* 0x002fea0003800000 */
.L_x_141:
[----:B------:R-:W2:Y:S01]  /*2090*/  LDS.128 R4, [R5+0x120] ;  /* 0x0001200005047984 */ /* 0x000ea20000000c00 */
[----:B------:R-:W-:Y:S01]  /*20a0*/  UISETP.GE.AND UP0, UPT, UR42, 0x1, UPT ;  /* 0x000000012a00788c */ /* 0x000fe2000bf06270 */
[----:B------:R-:W-:Y:S01]  /*20b0*/  @!PT LDS RZ, [RZ] ;  /* 0x00000000fffff984 */ /* 0x000fe20000000800 */
[----:B------:R-:W-:Y:S01]  /*20c0*/  @!PT LDS RZ, [RZ] ;  /* 0x00000000fffff984 */ /* 0x000fe20000000800 */
[----:B------:R-:W-:Y:S01]  /*20d0*/  @!PT LDS RZ, [RZ] ;  /* 0x00000000fffff984 */ /* 0x000fe20000000800 */
[----:B------:R-:W-:Y:S01]  /*20e0*/  @!PT LDS RZ, [RZ] ;  /* 0x00000000fffff984 */ /* 0x000fe20000000800 */
[----:B------:R3:W-:Y:S06]  /*20f0*/  MEMBAR.ALL.CTA ;  /* 0x0000000000007992 */ /* 0x0007ec0000008000 */
[----:B---3--:R-:W3:Y:S01]  /*2100*/  FENCE.VIEW.ASYNC.S ;  /* 0x00000000000073c6 */ /* 0x008ee20000000000 */
[----:B--2---:R-:W-:-:S13]  /*2110*/  LOP3.LUT P0, RZ, R6, 0x1, RZ, 0xc0, !PT ;  /* 0x0000000106ff7812 */ /* 0x004fda000780c0ff */
[----:B---3--:R-:W-:Y:S01]  /*2120*/  VOTEU.ANY UP1, P0 ;  /* 0x0000000000ff7886 */ /* 0x008fe20000020100 */
[----:B------:R-:W-:-:S13]  /*2130*/  PLOP3.LUT P0, PT, PT, PT, UP1, 0x80, 0x8 ;  /* 0x000000000008781c */ /* 0x000fda0003f0f018 */
[----:B-1----:R-:W-:Y:S02]  /*2140*/  @P0 LOP3.LUT R0, R5, 0xffff, RZ, 0xc0, !PT ;  /* 0x0000ffff05000812 */ /* 0x002fe400078ec0ff */
[----:B------:R-:W-:Y:S02]  /*2150*/  @P0 MOV R2, R4 ;  /* 0x0000000400020202 */ /* 0x000fe40000000f00 */
[----:B------:R-:W-:Y:S01]  /*2160*/  @P0 R2UR UR6, R0 ;  /* 0x00000000000602ca */ /* 0x000fe200000e0000 */
[----:B------:R-:W-:Y:S01]  /*2170*/  VIADD R0, R3, 0xa0 ;  /* 0x000000a003007836 */ /* 0x000fe20000000000 */
[----:B------:R-:W-:Y:S02]  /*2180*/  @P0 SHF.R.U32.HI R4, RZ, 0x10, R5 ;  /* 0x00000010ff040819 */ /* 0x000fe40000011605 */
[----:B------:R-:W-:Y:S02]  /*2190*/  @P0 R2UR UR8, R2 ;  /* 0x00000000020802ca */ /* 0x000fe400000e0000 */
[----:B------:R-:W-:-:S02]  /*21a0*/  PRMT R0, RZ, 0x654, R0 ;  /* 0x00000654ff007816 */ /* 0x000fc40000000000 */
[----:B------:R-:W-:Y:S02]  /*21b0*/  @P0 R2UR UR4, R4 ;  /* 0x00000000040402ca */ /* 0x000fe400000e0000 */
[----:B------:R1:W-:Y:S03]  /*21c0*/  SYNCS.ARRIVE.TRANS64.RED.A1T0 RZ, [R0+URZ], RZ ;  /* 0x000000ff00ff79a7 */ /* 0x0003e600081004ff */
[----:B------:R-:W-:-:S04]  /*21d0*/  @UP1 UMOV UR37, UR6 ;  /* 0x0000000600251c82 */ /* 0x000fc80008000000 */
[----:B------:R-:W-:-:S04]  /*21e0*/  @UP1 UMOV UR38, UR8 ;  /* 0x0000000800261c82 */ /* 0x000fc80008000000 */
[----:B------:R-:W-:Y:S01]  /*21f0*/  @UP1 UMOV UR36, UR4 ;  /* 0x0000000400241c82 */ /* 0x000fe20008000000 */
[----:B------:R-:W-:Y:S05]  /*2200*/  BRA.U !UP0, `(.L_x_40) ;  /* 0x0000000108d47547 */ /* 0x000fea000b800000 */
[----:B------:R-:W2:Y:S01]  /*2210*/  LDCU.128 UR12, c[0x0][0xb10] ;  /* 0x00016200ff0c77ac */ /* 0x000ea20008000c00 */
[----:B------:R-:W3:Y:S01]  /*2220*/  LDCU UR25, c[0x0][0xb20] ;  /* 0x00016400ff1977ac */ /* 0x000ee20008000800 */
[----:B------:R-:W4:Y:S01]  /*2230*/  LDCU UR20, c[0x0][0xb0c] ;  /* 0x00016180ff1477ac */ /* 0x000f220008000800 */
[----:B------:R-:W1:Y:S01]  /*2240*/  LDCU.64 UR10, c[0x0][0xb28] ;  /* 0x00016500ff0a77ac */ /* 0x000e620008000a00 */
[----:B------:R-:W-:Y:S02]  /*2250*/  UISETP.NE.AND UP3, UPT, UR42, 0x1, UPT ;  /* 0x000000012a00788c */ /* 0x000fe4000bf65270 */
[----:B--2---:R-:W-:Y:S02]  /*2260*/  UIMAD.WIDE.U32 UR16, UR39, UR15, URZ ;  /* 0x0000000f271072a5 */ /* 0x004fe4000f8e00ff */
[----:B------:R-:W-:Y:S02]  /*2270*/  UIMAD.WIDE.U32 UR8, UR40, UR12, URZ ;  /* 0x0000000c280872a5 */ /* 0x000fe4000f8e00ff */
[----:B------:R-:W-:-:S02]  /*2280*/  UISETP.NE.AND UP0, UPT, UR14, 0x1, UPT ;  /* 0x000000010e00788c */ /* 0x000fc4000bf05270 */
[----:B------:R-:W-:Y:S01]  /*2290*/  UIMAD.WIDE.U32 UR22, UR37, UR15, URZ ;  /* 0x0000000f251672a5 */ /* 0x000fe2000f8e00ff */
[----:B------:R-:W-:Y:S02]  /*22a0*/  UMOV UR16, UR17 ;  /* 0x0000001100107c82 */ /* 0x000fe40008000000 */
[----:B------:R-:W-:Y:S01]  /*22b0*/  UMOV UR8, UR9 ;  /* 0x0000000900087c82 */ /* 0x000fe20008000000 */
[----:B---3--:R-:W-:Y:S02]  /*22c0*/  USHF.R.U32.HI UR16, URZ, UR25, UR16 ;  /* 0x00000019ff107299 */ /* 0x008fe40008011610 */
[----:B----4-:R-:W-:Y:S02]  /*22d0*/  UISETP.NE.AND UP2, UPT, UR20, 0x1, UPT ;  /* 0x000000011400788c */ /* 0x010fe4000bf45270 */
[----:B------:R-:W-:Y:S02]  /*22e0*/  USHF.R.U32.HI UR8, URZ, UR13, UR8 ;  /* 0x0000000dff087299 */ /* 0x000fe40008011608 */
[----:B------:R-:W-:-:S02]  /*22f0*/  USEL UR6, UR39, UR16, !UP0 ;  /* 0x0000001027067287 */ /* 0x000fc4000c000000 */
[----:B------:R-:W-:Y:S02]  /*2300*/  USEL UR8, UR40, UR8, !UP2 ;  /* 0x0000000828087287 */ /* 0x000fe4000d000000 */
[----:B-1----:R-:W-:Y:S01]  /*2310*/  UIMAD.WIDE.U32 UR16, UR6, UR10, URZ ;  /* 0x0000000a061072a5 */ /* 0x002fe2000f8e00ff */
[----:B------:R-:W-:Y:S01]  /*2320*/  UMOV UR4, UR23 ;  /* 0x0000001700047c82 */ /* 0x000fe20008000000 */
[----:B------:R-:W-:Y:S02]  /*2330*/  UIMAD.WIDE.U32 UR18, UR38, UR12, URZ ;  /* 0x0000000c261272a5 */ /* 0x000fe4000f8e00ff */
[----:B------:R-:W-:-:S03]  /*2340*/  UIMAD.WIDE.U32 UR22, UR8, UR10, URZ ;  /* 0x0000000a081672a5 */ /* 0x000fc6000f8e00ff */
[----:B------:R-:W-:Y:S01]  /*2350*/  UMOV UR16, UR17 ;  /* 0x0000001100107c82 */ /* 0x000fe20008000000 */
[----:B------:R-:W-:Y:S02]  /*2360*/  USHF.R.U32.HI UR4, URZ, UR25, UR4 ;  /* 0x00000019ff047299 */ /* 0x000fe40008011604 */
[----:B------:R-:W-:Y:S01]  /*2370*/  @UP3 USHF.R.U32.HI UR6, URZ, UR11, UR16 ;  /* 0x0000000bff063299 */ /* 0x000fe20008011610 */
[----:B------:R-:W-:Y:S01]  /*2380*/  UMOV UR18, UR19 ;  /* 0x0000001300127c82 */ /* 0x000fe20008000000 */
[----:B------:R-:W-:Y:S01]  /*2390*/  UMOV UR22, UR23 ;  /* 0x0000001700167c82 */ /* 0x000fe20008000000 */
[----:B------:R-:W-:Y:S02]  /*23a0*/  USHF.R.U32.HI UR13, URZ, UR13, UR18 ;  /* 0x0000000dff0d7299 */ /* 0x000fe40008011612 */
[----:B------:R-:W-:Y:S02]  /*23b0*/  USEL UR4, UR37, UR4, !UP0 ;  /* 0x0000000425047287 */ /* 0x000fe4000c000000 */
[----:B------:R-:W-:-:S02]  /*23c0*/  @UP3 USHF.R.U32.HI UR8, URZ, UR11, UR22 ;  /* 0x0000000bff083299 */ /* 0x000fc40008011616 */
[----:B------:R-:W-:Y:S02]  /*23d0*/  UIMAD UR9, UR42, UR6, URZ ;  /* 0x000000062a0972a4 */ /* 0x000fe4000f8e02ff */
[----:B------:R-:W-:Y:S02]  /*23e0*/  USEL UR6, UR38, UR13, !UP2 ;  /* 0x0000000d26067287 */ /* 0x000fe4000d000000 */
[----:B------:R-:W-:Y:S02]  /*23f0*/  UIMAD UR12, UR42, UR8, URZ ;  /* 0x000000082a0c72a4 */ /* 0x000fe4000f8e02ff */
[----:B------:R-:W-:Y:S02]  /*2400*/  UISETP.GE.AND UP0, UPT, UR4, UR9, UPT ;  /* 0x000000090400728c */ /* 0x000fe4000bf06270 */
[----:B------:R-:W-:Y:S02]  /*2410*/  UIMAD.WIDE.U32 UR16, UR4, UR10, URZ ;  /* 0x0000000a041072a5 */ /* 0x000fe4000f8e00ff */
[----:B------:R-:W-:-:S02]  /*2420*/  UISETP.GE.OR UP0, UPT, UR6, UR12, UP0 ;  /* 0x0000000c0600728c */ /* 0x000fc40008706670 */
        /* <DEDUP_REMOVED lines=19> */
.L_x_40:
[----:B------:R-:W2:Y:S02]  /*2560*/  LDCU UR4, c[0x0][0xb30] ;  /* 0x00016600ff0477ac */ /* 0x000ea40008000800 */
[----:B--2---:R-:W-:-:S09]  /*2570*/  UISETP.NE.AND UP0, UPT, UR4, 0x1, UPT ;  /* 0x000000010400788c */ /* 0x004fd2000bf05270 */
[----:B------:R-:W-:Y:S05]  /*2580*/  BRA.U UP0, `(.L_x_41) ;  /* 0x0000000100447547 */ /* 0x000fea000b800000 */
[----:B------:R-:W2:Y:S01]  /*2590*/  LDCU.128 UR12, c[0x0][0xb10] ;  /* 0x00016200ff0c77ac */ /* 0x000ea20008000c00 */
[----:B------:R-:W3:Y:S01]  /*25a0*/  LDCU UR16, c[0x0][0xb0c] ;  /* 0x00016180ff1077ac */ /* 0x000ee20008000800 */
[----:B------:R-:W4:Y:S01]  /*25b0*/  LDCU UR17, c[0x0][0xb20] ;  /* 0x00016400ff1177ac */ /* 0x000f220008000800 */
[----:B--2---:R-:W-:Y:S02]  /*25c0*/  UIMAD.WIDE.U32 UR10, UR38, UR12, URZ ;  /* 0x0000000c260a72a5 */ /* 0x004fe4000f8e00ff */
[----:B------:R-:W-:Y:S02]  /*25d0*/  UIMAD.WIDE.U32 UR8, UR37, UR15, URZ ;  /* 0x0000000f250872a5 */ /* 0x000fe4000f8e00ff */
[----:B---3--:R-:W-:Y:S02]  /*25e0*/  UISETP.NE.AND UP2, UPT, UR16, 0x1, UPT ;  /* 0x000000011000788c */ /* 0x008fe4000bf45270 */
[----:B------:R-:W-:Y:S01]  /*25f0*/  UISETP.NE.AND UP0, UPT, UR14, 0x1, UPT ;  /* 0x000000010e00788c */ /* 0x000fe2000bf05270 */
[----:B------:R-:W-:-:S02]  /*2600*/  UMOV UR6, UR11 ;  /* 0x0000000b00067c82 */ /* 0x000fc40008000000 */
[----:B------:R-:W-:Y:S01]  /*2610*/  UMOV UR4, UR9 ;  /* 0x0000000900047c82 */ /* 0x000fe20008000000 */
[----:B------:R-:W-:Y:S02]  /*2620*/  USHF.R.U32.HI UR6, URZ, UR13, UR6 ;  /* 0x0000000dff067299 */ /* 0x000fe40008011606 */
[----:B----4-:R-:W-:Y:S02]  /*2630*/  USHF.R.U32.HI UR4, URZ, UR17, UR4 ;  /* 0x00000011ff047299 */ /* 0x010fe40008011604 */
[----:B------:R-:W-:Y:S02]  /*2640*/  USEL UR6, UR38, UR6, !UP2 ;  /* 0x0000000626067287 */ /* 0x000fe4000d000000 */
[----:B------:R-:W-:-:S04]  /*2650*/  USEL UR4, UR37, UR4, !UP0 ;  /* 0x0000000425047287 */ /* 0x000fc8000c000000 */
[----:B------:R-:W-:Y:S02]  /*2660*/  UIADD3 UR8, UPT, UPT, UR6, -UR4, URZ ;  /* 0x8000000406087290 */ /* 0x000fe4000fffe0ff */
[----:B------:R-:W-:Y:S02]  /*2670*/  UIADD3 UR4, UPT, UPT, -UR6, UR4, URZ ;  /* 0x0000000406047290 */ /* 0x000fe4000fffe1ff */
[----:B------:R-:W-:Y:S02]  /*2680*/  UIMAD UR37, UR8, UR14, UR37 ;  /* 0x0000000e082572a4 */ /* 0x000fe4000f8e0225 */
[----:B------:R-:W-:-:S12]  /*2690*/  UIMAD UR38, UR4, UR16, UR38 ;  /* 0x00000010042672a4 */ /* 0x000fd8000f8e0226 */
.L_x_41:
[----:B------:R-:W-:Y:S01]  /*26a0*/  VIADD R11, R11, 0x1 ;  /* 0x000000010b0b7836 */ /* 0x000fe20000000000 */
[----:B------:R-:W-:Y:S02]  /*26b0*/  R2UR UR6, R66 ;  /* 0x00000000420672ca */ /* 0x000fe400000e0000 */
[----:B------:R-:W-:Y:S02]  /*26c0*/  R2UR UR4, R65 ;  /* 0x00000000410472ca */ /* 0x000fe400000e0000 */
[C---:B------:R-:W-:Y:S02]  /*26d0*/  ISETP.NE.AND P0, PT, R11.reuse, 0x2, PT ;  /* 0x000000020b00780c */ /* 0x040fe40003f05270 */
[----:B------:R-:W-:Y:S02]  /*26e0*/  PLOP3.LUT P1, PT, PT, PT, PT, 0x80, 0x8 ;  /* 0x000000000008781c */ /* 0x000fe40003f2f070 */
[----:B------:R-:W-:Y:S02]  /*26f0*/  SEL R3, RZ, 0x1, P0 ;  /* 0x00000001ff037807 */ /* 0x000fe40000000000 */
[----:B------:R-:W-:-:S02]  /*2700*/  SEL R11, R11, RZ, P0 ;  /* 0x000000ff0b0b7207 */ /* 0x000fc40000000000 */
[----:B------:R-:W-:Y:S01]  /*2710*/  LOP3.LUT R10, R10, R3, RZ, 0x3c, !PT ;  /* 0x000000030a0a7212 */ /* 0x000fe200078e3cff */
[----:B------:R-:W-:Y:S02]  /*2720*/  UIADD3 UR16, UPT, UPT, UR38, UR6, URZ ;  /* 0x0000000626107290 */ /* 0x000fe4000fffe0ff */
[----:B------:R-:W-:Y:S01]  /*2730*/  UIADD3 UR20, UPT, UPT, UR37, UR4, URZ ;  /* 0x0000000425147290 */ /* 0x000fe2000fffe0ff */
[----:B------:R-:W-:Y:S11]  /*2740*/  BRA.U UP1, `(.L_x_42) ;  /* 0xfffffff101507547 */ /* 0x000ff6000b83ffff */
[----:B------:R-:W-:Y:S01]  /*2750*/  UIADD3 UR7, UPT, UPT, UR7, 0x20, URZ ;  /* 0x0000002007077890 */ /* 0x000fe2000fffe0ff */
[----:B------:R-:W-:-:S03]  /*2760*/  SHF.L.U32 R3, R12, 0x1f, RZ ;  /* 0x0000001f0c037819 */ /* 0x000fc600000006ff */
[----:B------:R-:W-:-:S09]  /*2770*/  ULEA UR4, UR5, UR7, 0x3 ;  /* 0x0000000705047291 */ /* 0x000fd2000f8e18ff */
[----:B------:R-:W2:Y:S02]  /*2780*/  SYNCS.PHASECHK.TRANS64.TRYWAIT P0, [UR4], R3 ;  /* 0x00000003ff0075a7 */ /* 0x000ea40008001104 */
[----:B--2---:R-:W-:Y:S05]  /*2790*/  @!P0 BRA `(.L_x_43) ;  /* 0x0000006000f88947 */ /* 0x004fea0003800000 */
.L_x_143:
[----:B------:R-:W-:-:S04]  /*27a0*/  UIADD3 UR4, UPT, UPT, UR5, 0x1, URZ ;  /* 0x0000000105047890 */ /* 0x000fc8000fffe0ff */
[----:B------:R-:W-:-:S04]  /*27b0*/  UISETP.NE.AND UP0, UPT, UR4, 0x4, UPT ;  /* 0x000000040400788c */ /* 0x000fc8000bf05270 */
[----:B------:R-:W-:Y:S02]  /*27c0*/  USEL UR6, URZ, 0x1, UP0 ;  /* 0x00000001ff067887 */ /* 0x000fe40008000000 */
[----:B------:R-:W-:-:S04]  /*27d0*/  USEL UR4, UR4, URZ, UP0 ;  /* 0x000000ff04047287 */ /* 0x000fc80008000000 */
[----:B------:R-:W-:Y:S01]  /*27e0*/  ULEA UR5, UR4, UR7, 0x3 ;  /* 0x0000000704057291 */ /* 0x000fe2000f8e18ff */
[----:B------:R-:W-:-:S04]  /*27f0*/  LOP3.LUT R2, R12, UR6, RZ, 0x3c, !PT ;  /* 0x000000060c027c12 */ /* 0x000fc8000f8e3cff */
[----:B-1----:R-:W-:-:S04]  /*2800*/  SHF.L.U32 R3, R2, 0x1f, RZ ;  /* 0x0000001f02037819 */ /* 0x002fc800000006ff */
[----:B------:R-:W1:Y:S02]  /*2810*/  SYNCS.PHASECHK.TRANS64.TRYWAIT P0, [UR5], R3 ;  /* 0x00000003ff0075a7 */ /* 0x000e640008001105 */
[----:B-1----:R-:W-:Y:S05]  /*2820*/  @!P0 BRA `(.L_x_44) ;  /* 0x0000006000ec8947 */ /* 0x002fea0003800000 */
.L_x_145:
        /* <DEDUP_REMOVED lines=9> */
.L_x_147:
[----:B------:R-:W-:-:S04]  /*28c0*/  UIADD3 UR4, UPT, UPT, UR4, 0x1, URZ ;  /* 0x0000000104047890 */ /* 0x000fc8000fffe0ff */
[----:B------:R-:W-:-:S04]  /*28d0*/  UISETP.NE.AND UP0, UPT, UR4, 0x4, UPT ;  /* 0x000000040400788c */ /* 0x000fc8000bf05270 */
[----:B------:R-:W-:Y:S02]  /*28e0*/  USEL UR5, URZ, 0x1, UP0 ;  /* 0x00000001ff057887 */ /* 0x000fe40008000000 */
[----:B------:R-:W-:-:S04]  /*28f0*/  USEL UR4, UR4, URZ, UP0 ;  /* 0x000000ff04047287 */ /* 0x000fc80008000000 */
[----:B------:R-:W-:Y:S01]  /*2900*/  ULEA UR4, UR4, UR7, 0x3 ;  /* 0x0000000704047291 */ /* 0x000fe2000f8e18ff */
[----:B-1----:R-:W-:-:S04]  /*2910*/  LOP3.LUT R3, R2, UR5, RZ, 0x3c, !PT ;  /* 0x0000000502037c12 */ /* 0x002fc8000f8e3cff */
[----:B------:R-:W-:Y:S01]  /*2920*/  SHF.L.U32 R3, R3, 0x1f, RZ ;  /* 0x0000001f03037819 */ /* 0x000fe200000006ff */
[----:B------:R-:W-:-:S07]  /*2930*/  IMAD.U32 R0, RZ, RZ, UR4 ;  /* 0x00000004ff007e24 */ /* 0x000fce000f8e00ff */
.L_x_46:
[----:B-1----:R1:W2:Y:S02]  /*2940*/  SYNCS.PHASECHK.TRANS64.TRYWAIT P0, [R0+URZ], R3 ;  /* 0x00000003000075a7 */ /* 0x0022a400080011ff */
[----:B--2---:R-:W-:Y:S05]  /*2950*/  @!P0 NANOSLEEP.SYNCS 0x989680 ;  /* 0x009896800000895d */ /* 0x004fea0003900000 */
[----:B------:R-:W2:Y:S02]  /*2960*/  @!P0 SYNCS.PHASECHK.TRANS64 P0, [R0+URZ], R3 ;  /* 0x00000003000085a7 */ /* 0x000ea400080010ff */
[----:B--2---:R-:W-:Y:S05]  /*2970*/  @P0 EXIT ;  /* 0x000000000000094d */ /* 0x004fea0003800000 */
[----:B------:R-:W-:Y:S05]  /*2980*/  BRA `(.L_x_46) ;  /* 0xfffffffc00ec7947 */ /* 0x000fea000383ffff */
.L_x_22:
[----:B------:R-:W1:Y:S02]  /*2990*/  S2UR UR4, SR_CgaCtaId ;  /* 0x00000000000479c3 */ /* 0x000e640000008800 */
[----:B-1----:R-:W-:-:S04]  /*29a0*/  UISETP.NE.AND UP0, UPT, UR4, URZ, UPT ;  /* 0x000000ff0400728c */ /* 0x002fc8000bf05270 */
[----:B------:R-:W-:-:S09]  /*29b0*/  UISETP.NE.OR UP0, UPT, UR17, 0x1, UP0 ;  /* 0x000000011100788c */ /* 0x000fd20008705670 */
[----:B------:R-:W-:Y:S05]  /*29c0*/  BRA.U UP0, `(.L_x_47) ;  /* 0x00000005004c7547 */ /* 0x000fea000b800000 */
[----:B------:R-:W1:Y:S01]  /*29d0*/  S2UR UR5, SR_CgaCtaId ;  /* 0x00000000000579c3 */ /* 0x000e620000008800 */
[----:B------:R-:W-:Y:S01]  /*29e0*/  UMOV UR4, 0x400 ;  /* 0x0000040000047882 */ /* 0x000fe20000000000 */
[----:B------:R-:W-:Y:S01]  /*29f0*/  ISETP.GE.U32.AND P2, PT, R0, 0x2, PT ;  /* 0x000000020000780c */ /* 0x000fe20003f46070 */
[----:B------:R-:W-:Y:S01]  /*2a00*/  IMAD.MOV.U32 R12, RZ, RZ, 0x1 ;  /* 0x00000001ff0c7424 */ /* 0x000fe200078e00ff */
[----:B------:R-:W-:Y:S02]  /*2a10*/  CS2R R10, SRZ ;  /* 0x00000000000a7805 */ /* 0x000fe4000001ff00 */
[----:B------:R-:W-:Y:S01]  /*2a20*/  CS2R R8, SRZ ;  /* 0x0000000000087805 */ /* 0x000fe2000001ff00 */
[----:B-1----:R-:W-:-:S03]  /*2a30*/  ULEA UR6, UR5, UR4, 0x18 ;  /* 0x0000000405067291 */ /* 0x002fc6000f8ec0ff */
[----:B------:R-:W-:-:S09]  /*2a40*/  UMOV UR5, URZ ;  /* 0x000000ff00057c82 */ /* 0x000fd20008000000 */
.L_x_51:
[----:B------:R-:W-:Y:S02]  /*2a50*/  LEA R2, R8, UR6, 0x3 ;  /* 0x0000000608027c11 */ /* 0x000fe4000f8e18ff */
[----:B------:R-:W-:-:S03]  /*2a60*/  SHF.L.U32 R5, R9, 0x1f, RZ ;  /* 0x0000001f09057819 */ /* 0x000fc600000006ff */
[----:B------:R-:W-:Y:S01]  /*2a70*/  VIADD R4, R2, 0x100 ;  /* 0x0000010002047836 */ /* 0x000fe20000000000 */
[----:B------:R-:W1:Y:S02]  /*2a80*/  SYNCS.PHASECHK.TRANS64.TRYWAIT P0, [R2+URZ+0xf0], R5 ;  /* 0x0000f005020075a7 */ /* 0x000e6400080011ff */
[----:B-1----:R-:W-:Y:S05]  /*2a90*/  @!P0 BRA `(.L_x_48) ;  /* 0x0000006000808947 */ /* 0x002fea0003800000 */
.L_x_148:
[----:B------:R-:W-:Y:S01]  /*2aa0*/  ULEA UR4, UR5, UR6, 0x3 ;  /* 0x0000000605047291 */ /* 0x000fe2000f8e18ff */
[----:B------:R-:W-:Y:S02]  /*2ab0*/  PRMT R4, RZ, 0x654, R4 ;  /* 0x00000654ff047816 */ /* 0x000fe40000000004 */
[----:B-1----:R-:W-:Y:S01]  /*2ac0*/  SHF.L.U32 R5, R12, 0x1f, RZ ;  /* 0x0000001f0c057819 */ /* 0x002fe200000006ff */
[----:B------:R-:W-:Y:S01]  /*2ad0*/  UIADD3 UR7, UPT, UPT, UR4, 0x90, URZ ;  /* 0x0000009004077890 */ /* 0x000fe2000fffe0ff */
[----:B------:R1:W-:Y:S05]  /*2ae0*/  SYNCS.ARRIVE.TRANS64.RED.A1T0 RZ, [R4+URZ], RZ ;  /* 0x000000ff04ff79a7 */ /* 0x0003ea00081004ff */
[----:B------:R-:W-:Y:S01]  /*2af0*/  IMAD.U32 R7, RZ, RZ, UR7 ;  /* 0x00000007ff077e24 */ /* 0x000fe2000f8e00ff */
[----:B------:R-:W2:Y:S04]  /*2b00*/  SYNCS.PHASECHK.TRANS64.TRYWAIT P0, [UR4+0xa0], R5 ;  /* 0x0000a005ff0075a7 */ /* 0x000ea80008001104 */
[----:B------:R-:W-:Y:S01]  /*2b10*/  PRMT R6, R0, 0x654, R7 ;  /* 0x0000065400067816 */ /* 0x000fe20000000007 */
[----:B-1----:R-:W-:Y:S01]  /*2b20*/  @!P2 IMAD.MOV.U32 R4, RZ, RZ, 0x10 ;  /* 0x00000010ff04a424 */ /* 0x002fe200078e00ff */
[----:B--2---:R-:W-:Y:S06]  /*2b30*/  @!P0 BRA `(.L_x_49) ;  /* 0x00000060006c8947 */ /* 0x004fec0003800000 */
.L_x_150:
[----:B------:R-:W-:Y:S01]  /*2b40*/  ULEA UR8, UR5, UR6, 0x4 ;  /* 0x0000000605087291 */ /* 0x000fe2000f8e20ff */
[----:B------:R-:W-:Y:S01]  /*2b50*/  SEL R3, R6, R3, !P2 ;  /* 0x0000000306037207 */ /* 0x000fe20005000000 */
[----:B------:R-:W-:Y:S01]  /*2b60*/  UIADD3 UR9, UPT, UPT, UR4, 0x90, URZ ;  /* 0x0000009004097890 */ /* 0x000fe2000fffe0ff */
[----:B-1----:R-:W-:Y:S01]  /*2b70*/  LEA R2, R11, UR6, 0x3 ;  /* 0x000000060b027c11 */ /* 0x002fe2000f8e18ff */
[----:B------:R-:W-:Y:S01]  /*2b80*/  UIADD3 UR8, UPT, UPT, UR8, 0x120, URZ ;  /* 0x0000012008087890 */ /* 0x000fe2000fffe0ff */
[----:B------:R-:W-:Y:S01]  /*2b90*/  SHF.L.U32 R5, R10, 0x1f, RZ ;  /* 0x0000001f0a057819 */ /* 0x000fe200000006ff */
[----:B------:R1:W-:Y:S01]  /*2ba0*/  @!P2 SYNCS.ARRIVE.TRANS64.RED RZ, [R3+URZ], R4 ;  /* 0x0000000403ffa9a7 */ /* 0x0003e200080004ff */
[----:B------:R-:W-:Y:S01]  /*2bb0*/  UIADD3 UR4, UPT, UPT, UR5, 0x1, URZ ;  /* 0x0000000105047890 */ /* 0x000fe2000fffe0ff */
[----:B------:R-:W-:-:S03]  /*2bc0*/  VIADD R8, R8, 0x1 ;  /* 0x0000000108087836 */ /* 0x000fc60000000000 */
[----:B------:R-:W-:Y:S02]  /*2bd0*/  UISETP.NE.AND UP0, UPT, UR4, 0x2, UPT ;  /* 0x000000020400788c */ /* 0x000fe4000bf05270 */
[----:B------:R-:W-:Y:S06]  /*2be0*/  UGETNEXTWORKID.BROADCAST [UR8], [UR9] ;  /* 0x00000000080073ca */ /* 0x000fec0008000100 */
[----:B------:R-:W-:Y:S01]  /*2bf0*/  USEL UR7, URZ, 0x1, UP0 ;  /* 0x00000001ff077887 */ /* 0x000fe20008000000 */
[----:B------:R-:W-:Y:S01]  /*2c00*/  ISETP.NE.AND P0, PT, R8, 0x2, PT ;  /* 0x000000020800780c */ /* 0x000fe20003f05270 */
[----:B------:R-:W-:Y:S01]  /*2c10*/  USEL UR5, UR4, URZ, UP0 ;  /* 0x000000ff04057287 */ /* 0x000fe20008000000 */
[----:B------:R-:W2:Y:S03]  /*2c20*/  SYNCS.PHASECHK.TRANS64.TRYWAIT P1, [R2+URZ+0x90], R5 ;  /* 0x00009005020075a7 */ /* 0x000ea600080211ff */
[----:B------:R-:W-:Y:S01]  /*2c30*/  LOP3.LUT R12, R12, UR7, RZ, 0x3c, !PT ;  /* 0x000000070c0c7c12 */ /* 0x000fe2000f8e3cff */
[----:B-12---:R-:W-:Y:S07]  /*2c40*/  @!P1 BRA `(.L_x_50) ;  /* 0x0000006000409947 */ /* 0x006fee0003800000 */
.L_x_151:
[C---:B------:R-:W-:Y:S01]  /*2c50*/  LEA R4, R11.reuse, UR6, 0x4 ;  /* 0x000000060b047c11 */ /* 0x040fe2000f8e20ff */
[----:B-1----:R-:W-:Y:S01]  /*2c60*/  VIADD R2, R2, 0xa0 ;  /* 0x000000a002027836 */ /* 0x002fe20000000000 */
[----:B------:R-:W-:Y:S01]  /*2c70*/  SEL R8, R8, RZ, P0 ;  /* 0x000000ff08087207 */ /* 0x000fe20000000000 */
[----:B------:R-:W-:-:S03]  /*2c80*/  VIADD R11, R11, 0x1 ;  /* 0x000000010b0b7836 */ /* 0x000fc60000000000 */
[----:B------:R-:W1:Y:S01]  /*2c90*/  LDS.128 R4, [R4+0x120] ;  /* 0x0001200004047984 */ /* 0x000e620000000c00 */
[----:B------:R-:W-:Y:S02]  /*2ca0*/  PRMT R2, RZ, 0x654, R2 ;  /* 0x00000654ff027816 */ /* 0x000fe40000000002 */
[C---:B------:R-:W-:Y:S01]  /*2cb0*/  ISETP.NE.AND P1, PT, R11.reuse, 0x2, PT ;  /* 0x000000020b00780c */ /* 0x040fe20003f25270 */
[----:B------:R-:W-:Y:S01]  /*2cc0*/  @!PT LDS RZ, [RZ] ;  /* 0x00000000fffff984 */ /* 0x000fe20000000800 */
[----:B------:R-:W-:Y:S01]  /*2cd0*/  @!PT LDS RZ, [RZ] ;  /* 0x00000000fffff984 */ /* 0x000fe20000000800 */
[----:B------:R-:W-:Y:S01]  /*2ce0*/  @!PT LDS RZ, [RZ] ;  /* 0x00000000fffff984 */ /* 0x000fe20000000800 */
[----:B------:R-:W-:Y:S01]  /*2cf0*/  @!PT LDS RZ, [RZ] ;  /* 0x00000000fffff984 */ /* 0x000fe20000000800 */
[----:B------:R2:W-:Y:S06]  /*2d00*/  MEMBAR.ALL.CTA ;  /* 0x0000000000007992 */ /* 0x0005ec0000008000 */
[----:B--2---:R-:W2:Y:S01]  /*2d10*/  FENCE.VIEW.ASYNC.S ;  /* 0x00000000000073c6 */ /* 0x004ea20000000000 */
[----:B------:R-:W-:Y:S01]  /*2d20*/  SEL R11, R11, RZ, P1 ;  /* 0x000000ff0b0b7207 */ /* 0x000fe20000800000 */
[----:B--2---:R2:W-:Y:S01]  /*2d30*/  SYNCS.ARRIVE.TRANS64.RED.A1T0 RZ, [R2+URZ], RZ ;  /* 0x000000ff02ff79a7 */ /* 0x0045e200081004ff */
[----:B-1----:R-:W-:-:S02]  /*2d40*/  LOP3.LUT P3, RZ, R6, 0x1, RZ, 0xc0, !PT ;  /* 0x0000000106ff7812 */ /* 0x002fc4000786c0ff */
[----:B------:R-:W-:-:S04]  /*2d50*/  SEL R5, RZ, 0x1, P1 ;  /* 0x00000001ff057807 */ /* 0x000fc80000800000 */
[----:B------:R-:W-:Y:S02]  /*2d60*/  LOP3.LUT R10, R10, R5, RZ, 0x3c, !PT ;  /* 0x000000050a0a7212 */ /* 0x000fe400078e3cff */
[----:B--2---:R-:W-:-:S04]  /*2d70*/  SEL R2, RZ, 0x1, P0 ;  /* 0x00000001ff027807 */ /* 0x004fc80000000000 */
[----:B------:R-:W-:Y:S01]  /*2d80*/  LOP3.LUT R9, R9, R2, RZ, 0x3c, !PT ;  /* 0x0000000209097212 */ /* 0x000fe200078e3cff */
[----:B------:R-:W-:Y:S06]  /*2d90*/  @P3 BRA `(.L_x_51) ;  /* 0xfffffffc002c3947 */ /* 0x000fec000383ffff */
[----:B------:R-:W-:Y:S01]  /*2da0*/  ULEA UR4, UR5, UR6, 0x3 ;  /* 0x0000000605047291 */ /* 0x000fe2000f8e18ff */
[----:B------:R-:W-:-:S08]  /*2db0*/  SHF.L.U32 R3, R12, 0x1f, RZ ;  /* 0x0000001f0c037819 */ /* 0x000fd000000006ff */
[----:B------:R-:W1:Y:S02]  /*2dc0*/  SYNCS.PHASECHK.TRANS64 P0, [UR4+0xa0], R3 ;  /* 0x0000a003ff0075a7 */ /* 0x000e640008001004 */
[----:B-1----:R-:W-:Y:S05]  /*2dd0*/  @P0 BRA `(.L_x_52) ;  /* 0x0000000000080947 */ /* 0x002fea0003800000 */
[----:B------:R-:W1:Y:S02]  /*2de0*/  SYNCS.PHASECHK.TRANS64.TRYWAIT P0, [UR4+0xa0], R3 ;  /* 0x0000a003ff0075a7 */ /* 0x000e640008001104 */
[----:B-1----:R-:W-:Y:S05]  /*2df0*/  @!P0 BRA `(.L_x_53) ;  /* 0x0000005c00e88947 */ /* 0x002fea0003800000 */
.L_x_52:
[----:B------:R-:W-:-:S04]  /*2e00*/  UIADD3 UR7, UPT, UPT, UR5, 0x1, URZ ;  /* 0x0000000105077890 */ /* 0x000fc8000fffe0ff */
[----:B------:R-:W-:-:S04]  /*2e10*/  UISETP.NE.AND UP0, UPT, UR7, 0x2, UPT ;  /* 0x000000020700788c */ /* 0x000fc8000bf05270 */
[----:B------:R-:W-:Y:S02]  /*2e20*/  USEL UR8, URZ, 0x1, UP0 ;  /* 0x00000001ff087887 */ /* 0x000fe40008000000 */
[----:B------:R-:W-:-:S04]  /*2e30*/  USEL UR7, UR7, URZ, UP0 ;  /* 0x000000ff07077287 */ /* 0x000fc80008000000 */
[----:B------:R-:W-:Y:S01]  /*2e40*/  ULEA UR7, UR7, UR6, 0x3 ;  /* 0x0000000607077291 */ /* 0x000fe2000f8e18ff */
[----:B-1----:R-:W-:-:S04]  /*2e50*/  LOP3.LUT R3, R12, UR8, RZ, 0x3c, !PT ;  /* 0x000000080c037c12 */ /* 0x002fc8000f8e3cff */
[----:B------:R-:W-:-:S04]  /*2e60*/  SHF.L.U32 R0, R3, 0x1f, RZ ;  /* 0x0000001f03007819 */ /* 0x000fc800000006ff */
[----:B------:R-:W1:Y:S02]  /*2e70*/  SYNCS.PHASECHK.TRANS64 P0, [UR7+0xa0], R0 ;  /* 0x0000a000ff0075a7 */ /* 0x000e640008001007 */
[----:B-1----:R-:W-:Y:S05]  /*2e80*/  @P0 EXIT ;  /* 0x000000000000094d */ /* 0x002fea0003800000 */
[----:B------:R-:W-:Y:S02]  /*2e90*/  SHF.L.U32 R3, R3, 0x1f, RZ ;  /* 0x0000001f03037819 */ /* 0x000fe400000006ff */
[----:B------:R-:W-:-:S07]  /*2ea0*/  MOV R0, UR7 ;  /* 0x0000000700007c02 */ /* 0x000fce0008000f00 */
.L_x_54:
[----:B-1----:R1:W2:Y:S02]  /*2eb0*/  SYNCS.PHASECHK.TRANS64.TRYWAIT P0, [R0+URZ+0xa0], R3 ;  /* 0x0000a003000075a7 */ /* 0x0022a400080011ff */
[----:B--2---:R-:W-:Y:S05]  /*2ec0*/  @!P0 NANOSLEEP.SYNCS 0x989680 ;  /* 0x009896800000895d */ /* 0x004fea0003900000 */
[----:B------:R-:W2:Y:S02]  /*2ed0*/  @!P0 SYNCS.PHASECHK.TRANS64 P0, [R0+URZ+0xa0], R3 ;  /* 0x0000a003000085a7 */ /* 0x000ea400080010ff */
[----:B--2---:R-:W-:Y:S05]  /*2ee0*/  @P0 EXIT ;  /* 0x000000000000094d */ /* 0x004fea0003800000 */
[----:B------:R-:W-:Y:S05]  /*2ef0*/  BRA `(.L_x_54) ;  /* 0xfffffffc00ec7947 */ /* 0x000fea000383ffff */
.L_x_47:
[----:B------:R-:W-:Y:S05]  /*2f00*/  BRA.U UP4, `(.L_x_55) ;  /* 0x0000000d04d87547 */ /* 0x000fea000b800000 */
[----:B------:R-:W1:Y:S01]  /*2f10*/  S2UR UR7, SR_CgaCtaId ;  /* 0x00000000000779c3 */ /* 0x000e620000008800 */
[----:B------:R-:W-:Y:S01]  /*2f20*/  UMOV UR4, 0x40 ;  /* 0x0000004000047882 */ /* 0x000fe20000000000 */
[----:B------:R-:W-:Y:S01]  /*2f30*/  NOP ;  /* 0x0000000000007918 */ /* 0x000fe20000000000 */
[----:B------:R-:W-:Y:S01]  /*2f40*/  UMOV UR6, 0x400 ;  /* 0x0000040000067882 */ /* 0x000fe20000000000 */
[----:B-1----:R-:W-:Y:S02]  /*2f50*/  ULEA UR5, UR7, UR4, 0x18 ;  /* 0x0000000407057291 */ /* 0x002fe4000f8ec0ff */
[----:B------:R-:W-:-:S07]  /*2f60*/  ULEA UR6, UR7, UR6, 0x18 ;  /* 0x0000000607067291 */ /* 0x000fce000f8ec0ff */
[----:B------:R-:W1:Y:S02]  /*2f70*/  LDS.U8 R0, [UR5+0x1c] ;  /* 0x00001c05ff007984 */ /* 0x000e640008000000 */
[----:B-1----:R-:W-:-:S13]  /*2f80*/  ISETP.NE.AND P0, PT, R0, RZ, PT ;  /* 0x000000ff0000720c */ /* 0x002fda0003f05270 */
[----:B------:R-:W-:Y:S05]  /*2f90*/  @P0 BRA `(.L_x_56) ;  /* 0x0000000000580947 */ /* 0x000fea0003800000 */
[----:B------:R-:W-:-:S13]  /*2fa0*/  ELECT P0, URZ, PT ;  /* 0x0000000000ff782f */ /* 0x000fda0003800000 */
[----:B------:R-:W-:Y:S05]  /*2fb0*/  @!P0 BRA `(.L_x_57) ;  /* 0x0000000000608947 */ /* 0x000fea0003800000 */
[----:B------:R-:W-:Y:S01]  /*2fc0*/  UMOV UR4, 0x10 ;  /* 0x0000001000047882 */ /* 0x000fe20000000000 */
[----:B------:R-:W-:Y:S01]  /*2fd0*/  HFMA2 R0, -RZ, RZ, 0, 5.9604644775390625e-08 ;  /* 0x00000001ff007431 */ /* 0x000fe200000001ff */
[----:B------:R-:W-:-:S03]  /*2fe0*/  MOV R3, 0xffff ;  /* 0x0000ffff00037802 */ /* 0x000fc60000000f00 */
[----:B------:R-:W-:Y:S04]  /*2ff0*/  DEPBAR.LE SB1, 0x36 ;  /* 0x00009d800000791a */ /* 0x000fe80000000000 */
[----:B------:R-:W1:Y:S02]  /*3000*/  UTCATOMSWS.FIND_AND_SET.ALIGN UP0, UR4, UR4 ;  /* 0x00000004000475e3 */ /* 0x000e640008000800 */
[----:B-1----:R-:W-:Y:S01]  /*3010*/  MOV R4, UR4 ;  /* 0x0000000400047c02 */ /* 0x002fe20008000f00 */
[----:B------:R-:W-:Y:S06]  /*3020*/  BRA.U UP0, `(.L_x_58) ;  /* 0x0000000100187547 */ /* 0x000fec000b800000 */
.L_x_59:
[----:B------:R-:W-:Y:S05]  /*3030*/  NANOSLEEP 0x64 ;  /* 0x000000640000795d */ /* 0x000fea0003800000 */
[----:B------:R-:W-:-:S05]  /*3040*/  UMOV UR4, 0x10 ;  /* 0x0000001000047882 */ /* 0x000fca0000000000 */
[----:B------:R-:W-:Y:S04]  /*3050*/  DEPBAR.LE SB1, 0x36 ;  /* 0x00009d800000791a */ /* 0x000fe80000000000 */
[----:B------:R-:W1:Y:S02]  /*3060*/  UTCATOMSWS.FIND_AND_SET.ALIGN UP0, UR4, UR4 ;  /* 0x00000004000475e3 */ /* 0x000e640008000800 */
[----:B-1----:R-:W-:Y:S01]  /*3070*/  MOV R4, UR4 ;  /* 0x0000000400047c02 */ /* 0x002fe20008000f00 */
[----:B------:R-:W-:Y:S05]  /*3080*/  BRA.U !UP0, `(.L_x_59) ;  /* 0xfffffffd08e87547 */ /* 0x000fea000b83ffff */
.L_x_58:
[-C--:B------:R-:W-:Y:S02]  /*3090*/  SHF.L.U32 R3, R3, R4.reuse, RZ ;  /* 0x0000000403037219 */ /* 0x080fe400000006ff */
[----:B------:R-:W-:Y:S01]  /*30a0*/  SHF.L.U32 R0, R0, R4, RZ ;  /* 0x0000000400007219 */ /* 0x000fe200000006ff */
[----:B------:R-:W-:Y:S02]  /*30b0*/  IMAD.SHL.U32 R4, R4, 0x20, RZ ;  /* 0x0000002004047824 */ /* 0x000fe400078e00ff */
[----:B------:R1:W-:Y:S04]  /*30c0*/  ATOMS.OR RZ, [UR5+0x14], R3 ;  /* 0x00001403ffff798c */ /* 0x0003e8000b000005 */
[----:B------:R1:W-:Y:S04]  /*30d0*/  ATOMS.OR RZ, [UR5+0x18], R0 ;  /* 0x00001800ffff798c */ /* 0x0003e8000b000005 */
[----:B------:R1:W-:Y:S01]  /*30e0*/  STS [UR6+0x140], R4 ;  /* 0x00014004ff007988 */ /* 0x0003e20008000806 */
[----:B------:R-:W-:Y:S05]  /*30f0*/  BRA `(.L_x_57) ;  /* 0x0000000000107947 */ /* 0x000fea0003800000 */
.L_x_56:
[----:B------:R-:W-:Y:S02]  /*3100*/  MOV R0, 0xffffffff ;  /* 0xffffffff00007802 */ /* 0x000fe40000000f00 */
[----:B------:R-:W-:-:S03]  /*3110*/  MOV R4, 0x3140 ;  /* 0x0000314000047802 */ /* 0x000fc60000000f00 */
[----:B------:R1:W-:Y:S04]  /*3120*/  STS [UR6+0x140], R0 ;  /* 0x00014000ff007988 */ /* 0x0003e80008000806 */
[----:B-1---5:R-:W-:Y:S05]  /*3130*/  CALL.REL.NOINC `($__internal_1_$__cuda_sm10x_tcgen05_guardrail_trap_phase_invalid_during_alloc) ;  /* 0x0000006400307944 */ /* 0x022fea0003c00000 */
.L_x_57:
[----:B------:R-:W-:Y:S05]  /*3140*/  WARPSYNC.ALL ;  /* 0x0000000000007948 */ /* 0x000fea0003800000 */
[----:B------:R-:W2:Y:S01]  /*3150*/  S2UR UR4, SR_CgaCtaId ;  /* 0x00000000000479c3 */ /* 0x000ea20000008800 */
[----:B------:R-:W-:Y:S01]  /*3160*/  UMOV UR26, 0x400 ;  /* 0x00000400001a7882 */ /* 0x000fe20000000000 */
[----:B------:R-:W-:-:S06]  /*3170*/  NOP ;  /* 0x0000000000007918 */ /* 0x000fcc0000000000 */
[----:B------:R-:W-:Y:S06]  /*3180*/  BAR.ARV 0x6, 0xa0 ;  /* 0x0182800000007b1d */ /* 0x000fec0000002000 */
[----:B------:R-:W3:Y:S01]  /*3190*/  LDCU UR5, c[0x0][0x38c] ;  /* 0x00007180ff0577ac */ /* 0x000ee20008000800 */
[----:B------:R-:W-:Y:S01]  /*31a0*/  LOP3.LUT R2, R2, 0xffff, RZ, 0xc0, !PT ;  /* 0x0000ffff02027812 */ /* 0x000fe200078ec0ff */
[----:B------:R-:W-:Y:S01]  /*31b0*/  IMAD.MOV.U32 R11, RZ, RZ, 0x1 ;  /* 0x00000001ff0b7424 */ /* 0x000fe200078e00ff */
[----:B------:R-:W-:Y:S01]  /*31c0*/  CS2R R8, SRZ ;  /* 0x0000000000087805 */ /* 0x000fe2000001ff00 */
[----:B------:R-:W4:Y:S01]  /*31d0*/  LDCU UR7, c[0x0][0x38c] ;  /* 0x00007180ff0777ac */ /* 0x000f220008000800 */
[----:B------:R-:W-:Y:S01]  /*31e0*/  R2UR UR27, R2 ;  /* 0x00000000021b72ca */ /* 0x000fe200000e0000 */
[----:B------:R-:W-:Y:S01]  /*31f0*/  IMAD.MOV.U32 R10, RZ, RZ, RZ ;  /* 0x000000ffff0a7224 */ /* 0x000fe200078e00ff */
[----:B------:R-:W-:Y:S01]  /*3200*/  UMOV UR30, URZ ;  /* 0x000000ff001e7c82 */ /* 0x000fe20008000000 */
[----:B------:R-:W-:Y:S01]  /*3210*/  UMOV UR24, URZ ;  /* 0x000000ff00187c82 */ /* 0x000fe20008000000 */
[----:B--2---:R-:W-:Y:S01]  /*3220*/  ULEA UR26, UR4, UR26, 0x18 ;  /* 0x0000001a041a7291 */ /* 0x004fe2000f8ec0ff */
[----:B------:R-:W-:Y:S01]  /*3230*/  UMOV UR38, 0x0 ;  /* 0x0000000000267882 */ /* 0x000fe20000000000 */
[----:B------:R-:W-:-:S02]  /*3240*/  UMOV UR39, 0x4200910 ;  /* 0x0420091000277882 */ /* 0x000fc40000000000 */
[----:B------:R-:W-:Y:S02]  /*3250*/  UIADD3 UR4, UPT, UPT, UR26, 0x8800, URZ ;  /* 0x000088001a047890 */ /* 0x000fe4000fffe0ff */
[----:B------:R-:W-:Y:S02]  /*3260*/  UIADD3 UR6, UPT, UPT, UR26, 0x10800, URZ ;  /* 0x000108001a067890 */ /* 0x000fe4000fffe0ff */
[----:B---3--:R-:W-:Y:S01]  /*3270*/  UIADD3 UR5, UPT, UPT, UR5, 0x1f, URZ ;  /* 0x0000001f05057890 */ /* 0x008fe2000fffe0ff */
[----:B-1----:R-:W1:Y:S01]  /*3280*/  LDS R0, [UR26+0x140] ;  /* 0x0001401aff007984 */ /* 0x002e620008000800 */
[----:B------:R-:W-:Y:S01]  /*3290*/  UMOV UR36, 0x0 ;  /* 0x0000000000247882 */ /* 0x000fe20000000000 */
[----:B------:R-:W-:Y:S01]  /*32a0*/  UMOV UR37, 0x4200910 ;  /* 0x0420091000257882 */ /* 0x000fe20000000000 */
[----:B------:R-:W-:Y:S02]  /*32b0*/  USHF.R.S32.HI UR40, URZ, 0x1f, UR5 ;  /* 0x0000001fff287899 */ /* 0x000fe40008011405 */
[----:B----4-:R-:W-:-:S02]  /*32c0*/  UISETP.GE.AND UP4, UPT, UR7, 0x1, UPT ;  /* 0x000000010700788c */ /* 0x010fc4000bf86270 */
[----:B------:R-:W-:Y:S02]  /*32d0*/  ULEA.HI UR40, UR40, UR5, URZ, 0x5 ;  /* 0x0000000528287291 */ /* 0x000fe4000f8f28ff */
[----:B------:R-:W-:Y:S02]  /*32e0*/  USHF.R.U32.HI UR5, URZ, 0x4, UR4 ;  /* 0x00000004ff057899 */ /* 0x000fe40008011604 */
[----:B------:R-:W-:Y:S02]  /*32f0*/  USHF.R.S32.HI UR40, URZ, 0x5, UR40 ;  /* 0x00000005ff287899 */ /* 0x000fe40008011428 */
[----:B------:R-:W-:Y:S02]  /*3300*/  USHF.R.U32.HI UR4, URZ, 0x4, UR6 ;  /* 0x00000004ff047899 */ /* 0x000fe40008011606 */
[----:B------:R-:W-:Y:S02]  /*3310*/  UISETP.LT.AND UP0, UPT, UR40, 0x1, UPT ;  /* 0x000000012800788c */ /* 0x000fe4000bf01270 */
[----:B------:R-:W-:-:S02]  /*3320*/  ULOP3.LUT UR5, UR5, 0x3fff, URZ, 0xc0, !UPT ;  /* 0x00003fff05057892 */ /* 0x000fc4000f8ec0ff */
[----:B------:R-:W-:Y:S02]  /*3330*/  ULOP3.LUT UR4, UR4, 0x3fff, URZ, 0xc0, !UPT ;  /* 0x00003fff04047892 */ /* 0x000fe4000f8ec0ff */
[----:B------:R-:W-:Y:S02]  /*3340*/  USEL UR41, UR40, 0x1, !UP0 ;  /* 0x0000000128297887 */ /* 0x000fe4000c000000 */
[----:B------:R-:W-:Y:S02]  /*3350*/  ULOP3.LUT UR28, UR5, 0x10000, URZ, 0xfc, !UPT ;  /* 0x00010000051c7892 */ /* 0x000fe4000f8efcff */
[----:B------:R-:W-:Y:S02]  /*3360*/  ULOP3.LUT UR29, UR4, 0x10000, URZ, 0xfc, !UPT ;  /* 0x00010000041d7892 */ /* 0x000fe4000f8efcff */
[----:B------:R-:W-:Y:S01]  /*3370*/  UIADD3 UR41, UPT, UPT, -UR41, URZ, URZ ;  /* 0x000000ff29297290 */ /* 0x000fe2000fffe1ff */
[----:B------:R-:W-:Y:S01]  /*3380*/  UMOV UR34, 0x0 ;  /* 0x0000000000227882 */ /* 0x000fe20000000000 */
[----:B------:R-:W-:Y:S01]  /*3390*/  UMOV UR35, 0x4200910 ;  /* 0x0420091000237882 */ /* 0x000fe20000000000 */
[----:B------:R-:W-:Y:S01]  /*33a0*/  UMOV UR32, 0x0 ;  /* 0x0000000000207882 */ /* 0x000fe20000000000 */
[----:B------:R-:W-:Y:S01]  /*33b0*/  UMOV UR33, 0x4200910 ;  /* 0x0420091000217882 */ /* 0x000fe20000000000 */
[----:B-1----:R-:W-:-:S15]  /*33c0*/  R2UR UR42, R0 ;  /* 0x00000000002a72ca */ /* 0x002fde00000e0000 */
.L_x_66:
[----:B------:R-:W-:Y:S02]  /*33d0*/  LEA R0, R10, UR26, 0x3 ;  /* 0x0000001a0a007c11 */ /* 0x000fe4000f8e18ff */
[----:B------:R-:W-:Y:S02]  /*33e0*/  SHF.L.U32 R5, R9, 0x1f, RZ ;  /* 0x0000001f09057819 */ /* 0x000fe400000006ff */
[----:B------:R-:W-:Y:S01]  /*33f0*/  PLOP3.LUT P0, PT, PT, PT, UP4, 0x80, 0x8 ;  /* 0x000000000008781c */ /* 0x000fe20003f0f048 */
[----:B------:R-:W-:Y:S01]  /*3400*/  VIADD R3, R0, 0xa0 ;  /* 0x000000a000037836 */ /* 0x000fe20000000000 */
[----:B-1----:R-:W1:Y:S02]  /*3410*/  SYNCS.PHASECHK.TRANS64.TRYWAIT P1, [R0+URZ+0x90], R5 ;  /* 0x00009005000075a7 */ /* 0x002e6400080211ff */
[----:B-1-3--:R-:W-:Y:S09]  /*3420*/  @!P1 BRA `(.L_x_60) ;  /* 0x0000005800749947 */ /* 0x00aff20003800000 */
.L_x_153:
[----:B------:R-:W-:Y:S01]  /*3430*/  LEA R4, R10, UR26, 0x4 ;  /* 0x0000001a0a047c11 */ /* 0x000fe2000f8e20ff */
[----:B------:R-:W-:Y:S01]  /*3440*/  @UP4 ULEA UR4, UR24, UR26, 0x3 ;  /* 0x0000001a18044291 */ /* 0x000fe2000f8e18ff */
[----:B------:R-:W-:Y:S01]  /*3450*/  PLOP3.LUT P2, PT, PT, PT, PT, 0x80, 0x8 ;  /* 0x000000000008781c */ /* 0x000fe20003f4f070 */
[----:B------:R-:W-:Y:S01]  /*3460*/  ULEA UR31, UR30, UR26, 0x3 ;  /* 0x0000001a1e1f7291 */ /* 0x000fe2000f8e18ff */
[----:B------:R-:W-:Y:S02]  /*3470*/  PRMT R3, RZ, 0x654, R3 ;  /* 0x00000654ff037816 */ /* 0x000fe40000000003 */
[----:B-1----:R-:W1:Y:S01]  /*3480*/  LDS.128 R4, [R4+0x120] ;  /* 0x0001200004047984 */ /* 0x002e620000000c00 */
[----:B------:R-:W-:Y:S02]  /*3490*/  @P0 SHF.L.U32 R2, R8, 0x1f, RZ ;  /* 0x0000001f08020819 */ /* 0x000fe400000006ff */
[----:B------:R-:W-:Y:S01]  /*34a0*/  SHF.L.U32 R0, R11, 0x1f, RZ ;  /* 0x0000001f0b007819 */ /* 0x000fe200000006ff */
[----:B------:R-:W-:Y:S01]  /*34b0*/  @!PT LDS RZ, [RZ] ;  /* 0x00000000fffff984 */ /* 0x000fe20000000800 */
[----:B------:R-:W-:Y:S01]  /*34c0*/  @!PT LDS RZ, [RZ] ;  /* 0x00000000fffff984 */ /* 0x000fe20000000800 */
[----:B------:R-:W-:Y:S01]  /*34d0*/  @!PT LDS RZ, [RZ] ;  /* 0x00000000fffff984 */ /* 0x000fe20000000800 */
[----:B------:R-:W-:Y:S01]  /*34e0*/  @!PT LDS RZ, [RZ] ;  /* 0x00000000fffff984 */ /* 0x000fe20000000800 */
[----:B------:R2:W-:Y:S06]  /*34f0*/  MEMBAR.ALL.CTA ;  /* 0x0000000000007992 */ /* 0x0005ec0000008000 */
[----:B--2---:R-:W2:Y:S02]  /*3500*/  FENCE.VIEW.ASYNC.S ;  /* 0x00000000000073c6 */ /* 0x004ea40000000000 */
[----:B--2---:R2:W-:Y:S01]  /*3510*/  SYNCS.ARRIVE.TRANS64.RED.A1T0 RZ, [R3+URZ], RZ ;  /* 0x000000ff03ff79a7 */ /* 0x0045e200081004ff */
[----:B------:R2:W3:Y:S01]  /*3520*/  @P0 SYNCS.PHASECHK.TRANS64.TRYWAIT P2, [UR4], R2 ;  /* 0x00000002ff0005a7 */ /* 0x0004e20008041104 */
[----:B------:R-:W-:Y:S01]  /*3530*/  ULEA.HI UR4, UR30, UR30, URZ, 0x1 ;  /* 0x0000001e1e047291 */ /* 0x000fe2000f8f08ff */
[----:B-1----:R-:W-:-:S03]  /*3540*/  LOP3.LUT P1, RZ, R6, 0x1, RZ, 0xc0, !PT ;  /* 0x0000000106ff7812 */ /* 0x002fc6000782c0ff */
[----:B------:R-:W-:Y:S02]  /*3550*/  USHF.L.U32 UR11, UR4, 0x6, URZ ;  /* 0x00000006040b7899 */ /* 0x000fe400080006ff */
[----:B------:R-:W-:Y:S02]  /*3560*/  ULOP3.LUT UR4, UR4, 0xffe, URZ, 0xc0, !UPT ;  /* 0x00000ffe04047892 */ /* 0x000fe4000f8ec0ff */
[----:B------:R-:W-:Y:S02]  /*3570*/  ULOP3.LUT UR11, UR11, 0xffffff80, URZ, 0xc0, !UPT ;  /* 0xffffff800b0b7892 */ /* 0x000fe4000f8ec0ff */
[----:B------:R-:W-:Y:S02]  /*3580*/  UIADD3 UR4, UPT, UPT, -UR4, UR30, URZ ;  /* 0x0000001e04047290 */ /* 0x000fe4000fffe1ff */
[----:B------:R-:W-:Y:S01]  /*3590*/  UIADD3 UR11, UPT, UPT, UR42, UR11, URZ ;  /* 0x0000000b2a0b7290 */ /* 0x000fe2000fffe0ff */
[----:B------:R-:W1:Y:S03]  /*35a0*/  SYNCS.PHASECHK.TRANS64.TRYWAIT P0, [UR31+0xd0], R0 ;  /* 0x0000d000ff0075a7 */ /* 0x000e66000800111f */
[----:B------:R-:W-:Y:S01]  /*35b0*/  ULEA UR11, UR4, UR11, 0x14 ;  /* 0x0000000b040b7291 */ /* 0x000fe2000f8ea0ff */
[----:B-123--:R-:W-:Y:S11]  /*35c0*/  @!P0 BRA `(.L_x_61) ;  /* 0x0000005800208947 */ /* 0x00eff60003800000 */
.L_x_155:
[----:B------:R-:W-:Y:S01]  /*35d0*/  IADD3 R10, PT, PT, R10, 0x1, RZ ;  /* 0x000000010a0a7810 */ /* 0x000fe20007ffe0ff */
[----:B------:R-:W-:Y:S06]  /*35e0*/  BRA.U !UP4, `(.L_x_62) ;  /* 0x000000010cc07547 */ /* 0x000fec000b800000 */
[----:B------:R-:W-:Y:S01]  /*35f0*/  UPLOP3.LUT UP2, UPT, UPT, UPT, UPT, 0x40, 0x4 ;  /* 0x000000000004789c */ /* 0x000fe20003f4e870 */
[----:B------:R-:W-:Y:S01]  /*3600*/  UMOV UR23, UR41 ;  /* 0x0000002900177c82 */ /* 0x000fe20008000000 */
[----:B------:R-:W-:Y:S01]  /*3610*/  UMOV UR22, UR40 ;  /* 0x0000002800167c82 */ /* 0x000fe20008000000 */
[----:B------:R-:W-:-:S08]  /*3620*/  UMOV UR10, UR24 ;  /* 0x00000018000a7c82 */ /* 0x000fd00008000000 */
.L_x_65:
[----:B------:R-:W-:Y:S02]  /*3630*/  UIADD3 UR23, UPT, UPT, UR23, 0x1, URZ ;  /* 0x0000000117177890 */ /* 0x000fe4000fffe0ff */
[----:B--2---:R-:W-:Y:S02]  /*3640*/  ULEA UR5, UR10, UR26, 0x3 ;  /* 0x0000001a0a057291 */ /* 0x004fe4000f8e18ff */
[----:B------:R-:W-:Y:S01]  /*3650*/  UISETP.NE.AND UP3, UPT, UR23, URZ, UPT ;  /* 0x000000ff1700728c */ /* 0x000fe2000bf65270 */
[----:B---3--:R-:W-:Y:S10]  /*3660*/  @P2 BRA `(.L_x_63) ;  /* 0x00000000000c2947 */ /* 0x008ff40003800000 */
[----:B-1----:R-:W-:Y:S04]  /*3670*/  SHF.L.U32 R3, R8, 0x1f, RZ ;  /* 0x0000001f08037819 */ /* 0x002fe800000006ff */
[----:B------:R-:W1:Y:S02]  /*3680*/  SYNCS.PHASECHK.TRANS64.TRYWAIT P0, [UR5], R3 ;  /* 0x00000003ff0075a7 */ /* 0x000e640008001105 */
[----:B-1----:R-:W-:Y:S05]  /*3690*/  @!P0 BRA `(.L_x_64) ;  /* 0x0000005800048947 */ /* 0x002fea0003800000 */
.L_x_63:
[----:B------:R-:W-:Y:S01]  /*36a0*/  UISETP.NE.AND UP0, UPT, UR22, 0x1, UPT ;  /* 0x000000011600788c */ /* 0x000fe2000bf05270 */
[----:B------:R-:W-:Y:S01]  /*36b0*/  PLOP3.LUT P2, PT, PT, PT, PT, 0x80, 0x8 ;  /* 0x000000000008781c */ /* 0x000fe20003f4f070 */
[----:B------:R-:W-:Y:S02]  /*36c0*/  UIADD3 UR4, UPT, UPT, UR10, 0x1, URZ ;  /* 0x000000010a047890 */ /* 0x000fe4000fffe0ff */
[----:B------:R-:W-:Y:S02]  /*36d0*/  UIADD3 UR25, UPT, UPT, UR5, 0x20, URZ ;  /* 0x0000002005197890 */ /* 0x000fe4000fffe0ff */
[----:B------:R-:W-:Y:S01]  /*36e0*/  UISETP.NE.AND UP1, UPT, UR4, 0x4, UPT ;  /* 0x000000040400788c */ /* 0x000fe2000bf25270 */
[----:B------:R-:W-:Y:S01]  /*36f0*/  PLOP3.LUT P0, PT, PT, PT, UP0, 0x80, 0x8 ;  /* 0x000000000008781c */ /* 0x000fe20003f0f008 */
[----:B------:R-:W-:Y:S02]  /*3700*/  UIADD3 UR22, UPT, UPT, UR22, -0x1, URZ ;  /* 0xffffffff16167890 */ /* 0x000fe4000fffe0ff */
[----:B------:R-:W-:Y:S02]  /*3710*/  USEL UR6, URZ, 0x1, UP1 ;  /* 0x00000001ff067887 */ /* 0x000fe40008800000 */
[----:B------:R-:W-:Y:S01]  /*3720*/  USEL UR24, UR4, URZ, UP1 ;  /* 0x000000ff04187287 */ /* 0x000fe20008800000 */
[----:B------:R-:W-:Y:S01]  /*3730*/  UMOV UR7, 0x40004040 ;  /* 0x4000404000077882 */ /* 0x000fe20000000000 */
[----:B------:R-:W-:Y:S02]  /*3740*/  UMOV UR5, 0x40004040 ;  /* 0x4000404000057882 */ /* 0x000fe40000000000 */
[----:B------:R-:W-:Y:S01]  /*3750*/  @UP0 ULEA UR4, UR24, UR26, 0x3 ;  /* 0x0000001a18040291 */ /* 0x000fe2000f8e18ff */
[----:B------:R-:W-:Y:S01]  /*3760*/  LOP3.LUT R8, R8, UR6, RZ, 0x3c, !PT ;  /* 0x0000000608087c12 */ /* 0x000fe2000f8e3cff */
[----:B------:R-:W-:Y:S01]  /*3770*/  ULEA UR6, UR10, UR29, 0xa ;  /* 0x0000001d0a067291 */ /* 0x000fe2000f8e50ff */
[----:B------:R-:W-:Y:S02]  /*3780*/  UMOV UR21, 0x40004040 ;  /* 0x4000404000157882 */ /* 0x000fe40000000000 */
[----:B-1----:R-:W-:Y:S01]  /*3790*/  @P0 SHF.L.U32 R0, R8, 0x1f, RZ ;  /* 0x0000001f08000819 */ /* 0x002fe200000006ff */
[----:B------:R-:W-:Y:S02]  /*37a0*/  UIADD3 UR20, UPT, UPT, UR6, 0x2, URZ ;  /* 0x0000000206147890 */ /* 0x000fe4000fffe0ff */
[----:B------:R-:W-:Y:S01]  /*37b0*/  UIADD3 UR16, UPT, UPT, UR6, 0x4, URZ ;  /* 0x0000000406107890 */ /* 0x000fe2000fffe0ff */
[----:B------:R2:W3:Y:S01]  /*37c0*/  @P0 SYNCS.PHASECHK.TRANS64.TRYWAIT P2, [UR4], R0 ;  /* 0x00000000ff0005a7 */ /* 0x0004e20008041104 */
[----:B------:R-:W-:Y:S02]  /*37d0*/  ULEA UR4, UR10, UR28, 0x9 ;  /* 0x0000001c0a047291 */ /* 0x000fe4000f8e48ff */
[----:B------:R-:W-:Y:S02]  /*37e0*/  UIADD3 UR12, UPT, UPT, UR6, 0x6, URZ ;  /* 0x00000006060c7890 */ /* 0x000fe4000fffe0ff */
[----:B------:R-:W-:Y:S02]  /*37f0*/  UIADD3 UR18, UPT, UPT, UR4, 0x2, URZ ;  /* 0x0000000204127890 */ /* 0x000fe4000fffe0ff */
[----:B------:R-:W-:Y:S02]  /*3800*/  UIADD3 UR14, UPT, UPT, UR4, 0x4, URZ ;  /* 0x00000004040e7890 */ /* 0x000fe4000fffe0ff */
[----:B------:R-:W-:Y:S01]  /*3810*/  UIADD3 UR8, UPT, UPT, UR4, 0x6, URZ ;  /* 0x0000000604087890 */ /* 0x000fe2000fffe0ff */
[----:B------:R2:W-:Y:S01]  /*3820*/  UTCHMMA gdesc[UR4], gdesc[UR6], tmem[UR11], tmem[UR38], idesc[UR39], UP2 ;  /* 0x00ff2606040075ea */ /* 0x0005e2000900000b */
[----:B------:R-:W-:Y:S01]  /*3830*/  UPLOP3.LUT UP2, UPT, UPT, UPT, UPT, 0x80, 0x8 ;  /* 0x000000000008789c */ /* 0x000fe20003f4f070 */
[----:B------:R-:W-:Y:S01]  /*3840*/  UMOV UR19, 0x40004040 ;  /* 0x4000404000137882 */ /* 0x000fe20000000000 */
[----:B------:R-:W-:Y:S01]  /*3850*/  UMOV UR17, 0x40004040 ;  /* 0x4000404000117882 */ /* 0x000fe20000000000 */
[----:B------:R2:W-:Y:S01]  /*3860*/  UTCHMMA gdesc[UR18], gdesc[UR20], tmem[UR11], tmem[UR36], idesc[UR37], UPT ;  /* 0x00ff2414120075ea */ /* 0x0005e2000b80000b */
[----:B------:R-:W-:Y:S01]  /*3870*/  UMOV UR15, 0x40004040 ;  /* 0x40004040000f7882 */ /* 0x000fe20000000000 */
[----:B------:R-:W-:Y:S01]  /*3880*/  UMOV UR13, 0x40004040 ;  /* 0x40004040000d7882 */ /* 0x000fe20000000000 */
[----:B------:R-:W-:Y:S01]  /*3890*/  UMOV UR9, 0x40004040 ;  /* 0x4000404000097882 */ /* 0x000fe20000000000 */
[----:B------:R2:W-:Y:S01]  /*38a0*/  UTCHMMA gdesc[UR14], gdesc[UR16], tmem[UR11], tmem[UR34], idesc[UR35], UPT ;  /* 0x00ff22100e0075ea */ /* 0x0005e2000b80000b */
[----:B------:R2:W-:Y:S01]  /*38b0*/  UTCHMMA gdesc[UR8], gdesc[UR12], tmem[UR11], tmem[UR32], idesc[UR33], UPT ;  /* 0x00ff200c080075ea */ /* 0x0005e2000b80000b */
[----:B------:R2:W-:Y:S01]  /*38c0*/  UTCBAR.MULTICAST [UR25], URZ, UR27 ;  /* 0x000000ff190073e9 */ /* 0x0005e2000800081b */
[----:B------:R-:W-:Y:S01]  /*38d0*/  UMOV UR10, UR24 ;  /* 0x00000018000a7c82 */ /* 0x000fe20008000000 */
[----:B------:R-:W-:Y:S05]  /*38e0*/  BRA.U UP3, `(.L_x_65) ;  /* 0xfffffffd03507547 */ /* 0x000fea000b83ffff */
.L_x_62:
[----:B--2---:R-:W-:Y:S01]  /*38f0*/  UIADD3 UR4, UPT, UPT, UR30, 0x1, URZ ;  /* 0x000000011e047890 */ /* 0x004fe2000fffe0ff */
[C---:B------:R-:W-:Y:S01]  /*3900*/  ISETP.NE.AND P0, PT, R10.reuse, 0x2, PT ;  /* 0x000000020a00780c */ /* 0x040fe20003f05270 */
[----:B------:R-:W-:Y:S02]  /*3910*/  UIADD3 UR5, UPT, UPT, UR31, 0xb0, URZ ;  /* 0x000000b01f057890 */ /* 0x000fe4000fffe0ff */
[----:B------:R-:W-:Y:S01]  /*3920*/  UISETP.NE.AND UP0, UPT, UR4, 0x4, UPT ;  /* 0x000000040400788c */ /* 0x000fe2000bf05270 */
[----:B-1----:R-:W-:Y:S02]  /*3930*/  SEL R0, RZ, 0x1, P0 ;  /* 0x00000001ff007807 */ /* 0x002fe40000000000 */
[----:B------:R-:W-:Y:S01]  /*3940*/  SEL R10, R10, RZ, P0 ;  /* 0x000000ff0a0a7207 */ /* 0x000fe20000000000 */
[----:B------:R-:W-:Y:S01]  /*3950*/  USEL UR6, URZ, 0x1, UP0 ;  /* 0x00000001ff067887 */ /* 0x000fe20008000000 */
[----:B------:R-:W-:Y:S01]  /*3960*/  LOP3.LUT R9, R9, R0, RZ, 0x3c, !PT ;  /* 0x0000000009097212 */ /* 0x000fe200078e3cff */
[----:B------:R-:W-:Y:S01]  /*3970*/  USEL UR30, UR4, URZ, UP0 ;  /* 0x000000ff041e7287 */ /* 0x000fe20008000000 */
[----:B------:R1:W-:Y:S03]  /*3980*/  UTCBAR [UR5], URZ ;  /* 0x000000ff050073e9 */ /* 0x0003e600080000ff */
[----:B------:R-:W-:Y:S01]  /*3990*/  LOP3.LUT R11, R11, UR6, RZ, 0x3c, !PT ;  /* 0x000000060b0b7c12 */ /* 0x000fe2000f8e3cff */
[----:B------:R-:W-:Y:S07]  /*39a0*/  @P1 BRA `(.L_x_66) ;  /* 0xfffffff800881947 */ /* 0x000fee000383ffff */
[----:B------:R-:W2:Y:S01]  /*39b0*/  S2UR UR8, SR_CgaCtaId ;  /* 0x00000000000879c3 */ /* 0x000ea20000008800 */
[----:B------:R-:W-:Y:S01]  /*39c0*/  ELECT P0, URZ, PT ;  /* 0x0000000000ff782f */ /* 0x000fe20003800000 */
[----:B------:R-:W-:Y:S01]  /*39d0*/  IMAD.MOV.U32 R0, RZ, RZ, 0x1 ;  /* 0x00000001ff007424 */ /* 0x000fe200078e00ff */
[----:B------:R-:W-:Y:S01]  /*39e0*/  UIADD3 UR26, UPT, UPT, UR26, 0xd0, URZ ;  /* 0x000000d01a1a7890 */ /* 0x000fe2000fffe0ff */
[----:B------:R-:W-:Y:S01]  /*39f0*/  SHF.L.U32 R3, R11, 0x1f, RZ ;  /* 0x0000001f0b037819 */ /* 0x000fe200000006ff */
[----:B------:R-:W-:-:S03]  /*3a00*/  UMOV UR4, 0x40 ;  /* 0x0000004000047882 */ /* 0x000fc60000000000 */
[----:B------:R-:W-:Y:S01]  /*3a10*/  UVIRTCOUNT.DEALLOC.SMPOOL 0x80 ;  /* 0x000000800000784c */ /* 0x000fe20000000000 */
[----:B--2---:R-:W-:Y:S02]  /*3a20*/  ULEA UR8, UR8, UR4, 0x18 ;  /* 0x0000000408087291 */ /* 0x004fe4000f8ec0ff */
[----:B------:R-:W-:-:S07]  /*3a30*/  ULEA UR4, UR30, UR26, 0x3 ;  /* 0x0000001a1e047291 */ /* 0x000fce000f8e18ff */
[----:B------:R2:W-:Y:S02]  /*3a40*/  @P0 STS.U8 [UR8+0x1c], R0 ;  /* 0x00001c00ff000988 */ /* 0x0005e40008000008 */
[----:B------:R-:W4:Y:S02]  /*3a50*/  SYNCS.PHASECHK.TRANS64.TRYWAIT P0, [UR4], R3 ;  /* 0x00000003ff0075a7 */ /* 0x000f240008001104 */
[----:B--2-4-:R-:W-:Y:S05]  /*3a60*/  @!P0 BRA `(.L_x_67) ;  /* 0x0000005400288947 */ /* 0x014fea0003800000 */
.L_x_158:
[----:B------:R-:W-:-:S04]  /*3a70*/  UIADD3 UR4, UPT, UPT, UR30, 0x1, URZ ;  /* 0x000000011e047890 */ /* 0x000fc8000fffe0ff */
[----:B------:R-:W-:-:S04]  /*3a80*/  UISETP.NE.AND UP0, UPT, UR4, 0x4, UPT ;  /* 0x000000040400788c */ /* 0x000fc8000bf05270 */
[----:B------:R-:W-:Y:S02]  /*3a90*/  USEL UR6, URZ, 0x1, UP0 ;  /* 0x00000001ff067887 */ /* 0x000fe40008000000 */
[----:B------:R-:W-:-:S04]  /*3aa0*/  USEL UR4, UR4, URZ, UP0 ;  /* 0x000000ff04047287 */ /* 0x000fc80008000000 */
[----:B-1----:R-:W-:Y:S01]  /*3ab0*/  ULEA UR5, UR4, UR26, 0x3 ;  /* 0x0000001a04057291 */ /* 0x002fe2000f8e18ff */
[----:B------:R-:W-:-:S04]  /*3ac0*/  LOP3.LUT R2, R11, UR6, RZ, 0x3c, !PT ;  /* 0x000000060b027c12 */ /* 0x000fc8000f8e3cff */
[----:B--2---:R-:W-:-:S04]  /*3ad0*/  SHF.L.U32 R3, R2, 0x1f, RZ ;  /* 0x0000001f02037819 */ /* 0x004fc800000006ff */
[----:B------:R-:W1:Y:S02]  /*3ae0*/  SYNCS.PHASECHK.TRANS64.TRYWAIT P0, [UR5], R3 ;  /* 0x00000003ff0075a7 */ /* 0x000e640008001105 */
[----:B-1----:R-:W-:Y:S05]  /*3af0*/  @!P0 BRA `(.L_x_68) ;  /* 0x00000054001c8947 */ /* 0x002fea0003800000 */
.L_x_160:
        /* <DEDUP_REMOVED lines=9> */
.L_x_162:
[----:B------:R-:W-:-:S04]  /*3b90*/  UIADD3 UR4, UPT, UPT, UR4, 0x1, URZ ;  /* 0x0000000104047890 */ /* 0x000fc8000fffe0ff */
[----:B------:R-:W-:-:S04]  /*3ba0*/  UISETP.NE.AND UP0, UPT, UR4, 0x4, UPT ;  /* 0x000000040400788c */ /* 0x000fc8000bf05270 */
[----:B------:R-:W-:Y:S02]  /*3bb0*/  USEL UR5, URZ, 0x1, UP0 ;  /* 0x00000001ff057887 */ /* 0x000fe40008000000 */
[----:B------:R-:W-:-:S04]  /*3bc0*/  USEL UR4, UR4, URZ, UP0 ;  /* 0x000000ff04047287 */ /* 0x000fc80008000000 */
[----:B------:R-:W-:Y:S01]  /*3bd0*/  ULEA UR4, UR4, UR26, 0x3 ;  /* 0x0000001a04047291 */ /* 0x000fe2000f8e18ff */
[----:B-1----:R-:W-:-:S04]  /*3be0*/  LOP3.LUT R3, R2, UR5, RZ, 0x3c, !PT ;  /* 0x0000000502037c12 */ /* 0x002fc8000f8e3cff */
[----:B------:R-:W-:-:S04]  /*3bf0*/  SHF.L.U32 R3, R3, 0x1f, RZ ;  /* 0x0000001f03037819 */ /* 0x000fc800000006ff */
[----:B------:R-:W1:Y:S02]  /*3c00*/  SYNCS.PHASECHK.TRANS64.TRYWAIT P0, [UR4], R3 ;  /* 0x00000003ff0075a7 */ /* 0x000e640008001104 */
[----:B-1----:R-:W-:Y:S05]  /*3c10*/  @!P0 BRA `(.L_x_70) ;  /* 0x0000005400048947 */ /* 0x002fea0003800000 */
.L_x_164:
[----:B------:R-:W-:Y:S01]  /*3c20*/  NOP ;  /* 0x0000000000007918 */ /* 0x000fe20000000000 */
[----:B-1----:R-:W1:Y:S01]  /*3c30*/  LDS R0, [UR8+0x14] ;  /* 0x00001408ff007984 */ /* 0x002e620008000800 */
[----:B------:R-:W-:Y:S01]  /*3c40*/  ULOP3.LUT UR4, UR42, 0xffff, URZ, 0xc0, !UPT ;  /* 0x0000ffff2a047892 */ /* 0x000fe2000f8ec0ff */
[----:B------:R-:W-:Y:S01]  /*3c50*/  UMOV UR5, 0xffff ;  /* 0x0000ffff00057882 */ /* 0x000fe20000000000 */
[----:B------:R-:W-:Y:S02]  /*3c60*/  UMOV UR6, 0x1 ;  /* 0x0000000100067882 */ /* 0x000fe40000000000 */
[----:B------:R-:W-:-:S04]  /*3c70*/  USHF.R.U32.HI UR4, URZ, 0x5, UR4 ;  /* 0x00000005ff047899 */ /* 0x000fc80008011604 */
[----:B------:R-:W-:Y:S02]  /*3c80*/  USHF.L.U32 UR5, UR5, UR4, URZ ;  /* 0x0000000405057299 */ /* 0x000fe400080006ff */
[----:B------:R-:W-:-:S04]  /*3c90*/  USHF.L.U32 UR4, UR6, UR4, URZ ;  /* 0x0000000406047299 */ /* 0x000fc800080006ff */
[----:B-1----:R-:W-:-:S04]  /*3ca0*/  LOP3.LUT R0, R0, UR5, RZ, 0xc0, !PT ;  /* 0x0000000500007c12 */ /* 0x002fc8000f8ec0ff */
[----:B------:R-:W-:-:S13]  /*3cb0*/  ISETP.NE.AND P0, PT, R0, UR5, PT ;  /* 0x0000000500007c0c */ /* 0x000fda000bf05270 */
[----:B------:R-:W-:Y:S05]  /*3cc0*/  @P0 BRA `(.L_x_71) ;  /* 0x0000000000580947 */ /* 0x000fea0003800000 */
[----:B------:R-:W1:Y:S02]  /*3cd0*/  LDS R0, [UR8+0x18] ;  /* 0x00001808ff007984 */ /* 0x000e640008000800 */
[----:B-1----:R-:W-:-:S04]  /*3ce0*/  LOP3.LUT R0, R0, UR4, RZ, 0xc0, !PT ;  /* 0x0000000400007c12 */ /* 0x002fc8000f8ec0ff */
[----:B------:R-:W-:-:S13]  /*3cf0*/  ISETP.NE.AND P0, PT, R0, UR4, PT ;  /* 0x0000000400007c0c */ /* 0x000fda000bf05270 */
[----:B------:R-:W-:Y:S05]  /*3d00*/  @P0 BRA `(.L_x_72) ;  /* 0x00000000003c0947 */ /* 0x000fea0003800000 */
[----:B------:R-:W1:Y:S01]  /*3d10*/  S2R R2, SR_LANEID ;  /* 0x0000000000027919 */ /* 0x000e620000000000 */
[----:B------:R-:W-:Y:S01]  /*3d20*/  ULOP3.LUT UR5, URZ, UR5, URZ, 0x33, !UPT ;  /* 0x00000005ff057292 */ /* 0x000fe2000f8e33ff */
[----:B------:R-:W-:Y:S01]  /*3d30*/  LOP3.LUT R4, RZ, UR4, RZ, 0x33, !PT ;  /* 0x00000004ff047c12 */ /* 0x000fe2000f8e33ff */
[----:B------:R-:W-:Y:S02]  /*3d40*/  VOTEU.ANY UR4, UPT, PT ;  /* 0x0000000000047886 */ /* 0x000fe400038e0100 */
[----:B------:R-:W-:Y:S01]  /*3d50*/  UFLO.U32 UR4, UR4 ;  /* 0x00000004000472bd */ /* 0x000fe200080e0000 */
[----:B------:R-:W2:Y:S01]  /*3d60*/  REDUX UR6, R4 ;  /* 0x00000000040673c4 */ /* 0x000ea20000000000 */
[----:B------:R-:W-:-:S06]  /*3d70*/  IMAD.U32 R0, RZ, RZ, UR5 ;  /* 0x00000005ff007e24 */ /* 0x000fcc000f8e00ff */
[----:B------:R4:W-:Y:S01]  /*3d80*/  UTCATOMSWS.AND URZ, UR5 ;  /* 0x0000000500ff79e3 */ /* 0x0009e20008000000 */
[----:B------:R-:W3:Y:S01]  /*3d90*/  REDUX UR7, R0 ;  /* 0x00000000000773c4 */ /* 0x000ee20000000000 */
[----:B-1----:R-:W-:Y:S01]  /*3da0*/  ISETP.EQ.U32.AND P0, PT, R2, UR4, PT ;  /* 0x0000000402007c0c */ /* 0x002fe2000bf02070 */
[----:B--2---:R-:W-:Y:S01]  /*3db0*/  IMAD.U32 R2, RZ, RZ, UR6 ;  /* 0x00000006ff027e24 */ /* 0x004fe2000f8e00ff */
[----:B---3--:R-:W-:-:S11]  /*3dc0*/  MOV R3, UR7 ;  /* 0x0000000700037c02 */ /* 0x008fd60008000f00 */
[----:B------:R4:W-:Y:S04]  /*3dd0*/  @P0 ATOMS.AND RZ, [UR8+0x14], R3 ;  /* 0x00001403ffff098c */ /* 0x0009e8000a800008 */
[----:B------:R4:W-:Y:S01]  /*3de0*/  @P0 ATOMS.AND RZ, [UR8+0x18], R2 ;  /* 0x00001802ffff098c */ /* 0x0009e2000a800008 */
[----:B------:R-:W-:Y:S05]  /*3df0*/  BRA `(.L_x_73) ;  /* 0x0000000000147947 */ /* 0x000fea0003800000 */
.L_x_72:
[----:B------:R-:W-:Y:S02]  /*3e00*/  MOV R2, 0x3e20 ;  /* 0x00003e2000027802 */ /* 0x000fe40000000f00 */
[----:B---3-5:R-:W-:Y:S05]  /*3e10*/  CALL.REL.NOINC `($__internal_0_$__cuda_sm10x_tcgen05_guardrail_trap_col_being_dealloced_not_returned_by_alloc) ;  /* 0x0000005400ec7944 */ /* 0x028fea0003c00000 */
[----:B------:R-:W-:Y:S05]  /*3e20*/  BRA `(.L_x_73) ;  /* 0x0000000000087947 */ /* 0x000fea0003800000 */
.L_x_71:
[----:B------:R-:W-:Y:S02]  /*3e30*/  MOV R2, 0x3e50 ;  /* 0x00003e5000027802 */ /* 0x000fe40000000f00 */
[----:B---3-5:R-:W-:Y:S05]  /*3e40*/  CALL.REL.NOINC `($__internal_2_$__cuda_sm10x_tcgen05_guardrail_trap_unallocated_columns_being_dealloced) ;  /* 0x0000005400f87944 */ /* 0x028fea0003c00000 */
.L_x_73:
[----:B------:R-:W-:Y:S01]  /*3e50*/  NOP ;  /* 0x0000000000007918 */ /* 0x000fe20000000000 */
[----:B----4-:R-:W-:Y:S05]  /*3e60*/  EXIT ;  /* 0x000000000000794d */ /* 0x010fea0003800000 */
.L_x_55:
[----:B------:R-:W-:-:S09]  /*3e70*/  UISETP.NE.OR UP0, UPT, UR17, 0x3, !UP3 ;  /* 0x000000031100788c */ /* 0x000fd2000df05670 */
[----:B------:R-:W-:Y:S05]  /*3e80*/  BRA.U UP0, `(.L_x_74) ;  /* 0x00000011005c7547 */ /* 0x000fea000b800000 */
[----:B------:R-:W1:Y:S01]  /*3e90*/  S2UR UR10, SR_CgaCtaId ;  /* 0x00000000000a79c3 */ /* 0x000e620000008800 */
[----:B------:R-:W2:Y:S01]  /*3ea0*/  LDCU UR31, c[0x0][0x370] ;  /* 0x00006e00ff1f77ac */ /* 0x000ea20008000800 */
[----:B------:R-:W-:Y:S02]  /*3eb0*/  HFMA2 R13, -RZ, RZ, 0, 0 ;  /* 0x00000000ff0d7431 */ /* 0x000fe400000001ff */
[----:B------:R-:W-:Y:S01]  /*3ec0*/  IMAD.MOV.U32 R15, RZ, RZ, 0x1 ;  /* 0x00000001ff0f7424 */ /* 0x000fe200078e00ff */
[----:B------:R-:W-:Y:S01]  /*3ed0*/  MOV R7, 0x2000 ;  /* 0x0000200000077802 */ /* 0x000fe20000000f00 */
[----:B------:R-:W2:Y:S01]  /*3ee0*/  LDCU.128 UR44, c[0x0][0xb10] ;  /* 0x00016200ff2c77ac */ /* 0x000ea20008000c00 */
[----:B------:R-:W-:Y:S01]  /*3ef0*/  IMAD.MOV.U32 R14, RZ, RZ, RZ ;  /* 0x000000ffff0e7224 */ /* 0x000fe200078e00ff */
[----:B------:R-:W3:Y:S01]  /*3f00*/  LDC.64 R16, c[0x0][0x348] ;  /* 0x0000d200ff107b82 */ /* 0x000ee20000000a00 */
[----:B------:R-:W4:Y:S01]  /*3f10*/  LDCU UR30, c[0x0][0x374] ;  /* 0x00006e80ff1e77ac */ /* 0x000f220008000800 */
[----:B------:R-:W1:Y:S06]  /*3f20*/  LDCU UR15, c[0x0][0xb0c] ;  /* 0x00016180ff0f77ac */ /* 0x000e6c0008000800 */
[----:B------:R-:W3:Y:S01]  /*3f30*/  LDC.64 R2, c[0x0][0x888] ;  /* 0x00022200ff027b82 */ /* 0x000ee20000000a00 */
[----:B------:R-:W3:Y:S01]  /*3f40*/  LDCU UR49, c[0x0][0xb20] ;  /* 0x00016400ff3177ac */ /* 0x000ee20008000800 */
[----:B------:R-:W3:Y:S06]  /*3f50*/  LDCU UR4, c[0x0][0xb30] ;  /* 0x00016600ff0477ac */ /* 0x000eec0008000800 */
[----:B------:R-:W3:Y:S01]  /*3f60*/  LDC.64 R4, c[0x0][0x890] ;  /* 0x00022400ff047b82 */ /* 0x000ee20000000a00 */
[----:B------:R-:W-:Y:S01]  /*3f70*/  UMOV UR21, 0x400 ;  /* 0x0000040000157882 */ /* 0x000fe20000000000 */
[----:B--2---:R-:W-:-:S02]  /*3f80*/  UIMAD.WIDE.U32 UR6, UR31, UR44, URZ ;  /* 0x0000002c1f0672a5 */ /* 0x004fc4000f8e00ff */
[----:B----4-:R-:W-:Y:S02]  /*3f90*/  UIMAD.WIDE.U32 UR8, UR30, UR47, URZ ;  /* 0x0000002f1e0872a5 */ /* 0x010fe4000f8e00ff */
[----:B-1----:R-:W-:Y:S02]  /*3fa0*/  ULEA UR21, UR10, UR21, 0x18 ;  /* 0x000000150a157291 */ /* 0x002fe4000f8ec0ff */
[----:B------:R-:W-:Y:S02]  /*3fb0*/  UPLOP3.LUT UP3, UPT, UPT, UPT, UPT, 0x40, 0x4 ;  /* 0x000000000004789c */ /* 0x000fe40003f6e870 */
[----:B------:R-:W-:Y:S02]  /*3fc0*/  UIADD3 UR37, UPT, UPT, UR21, 0x58, URZ ;  /* 0x0000005815257890 */ /* 0x000fe4000fffe0ff */
[----:B------:R-:W-:Y:S02]  /*3fd0*/  UIADD3 UR33, UPT, UPT, UR21, 0x40, URZ ;  /* 0x0000004015217890 */ /* 0x000fe4000fffe0ff */
[----:B------:R-:W-:-:S02]  /*3fe0*/  UIADD3 UR25, UPT, UPT, UR21, 0x48, URZ ;  /* 0x0000004815197890 */ /* 0x000fc4000fffe0ff */
[----:B------:R-:W-:Y:S01]  /*3ff0*/  UIADD3 UR17, UPT, UPT, UR21, 0x50, URZ ;  /* 0x0000005015117890 */ /* 0x000fe2000fffe0ff */
[----:B------:R-:W-:Y:S01]  /*4000*/  UMOV UR6, UR7 ;  /* 0x0000000700067c82 */ /* 0x000fe20008000000 */
[----:B------:R-:W-:Y:S01]  /*4010*/  UMOV UR41, UR9 ;  /* 0x0000000900297c82 */ /* 0x000fe20008000000 */
[----:B------:R-:W-:Y:S02]  /*4020*/  UISETP.GE.AND UP0, UPT, UR42, 0x1, UPT ;  /* 0x000000012a00788c */ /* 0x000fe4000bf06270 */
[----:B------:R-:W-:Y:S01]  /*4030*/  UISETP.NE.AND UP4, UPT, UR42, 0x1, UPT ;  /* 0x000000012a00788c */ /* 0x000fe2000bf85270 */
[----:B------:R-:W1:Y:S01]  /*4040*/  LDCU.64 UR22, c[0x0][0xb28] ;  /* 0x00016500ff1677ac */ /* 0x000e620008000a00 */
[----:B------:R-:W-:Y:S02]  /*4050*/  UISETP.NE.AND UP6, UPT, UR15, 0x1, UPT ;  /* 0x000000010f00788c */ /* 0x000fe4000bfc5270 */
[----:B------:R-:W-:Y:S02]  /*4060*/  UISETP.NE.AND UP5, UPT, UR46, 0x1, UPT ;  /* 0x000000012e00788c */ /* 0x000fe4000bfa5270 */
[----:B------:R-:W-:-:S02]  /*4070*/  UPRMT UR37, UR10, 0x654, UR37 ;  /* 0x000006540a257896 */ /* 0x000fc40008000025 */
[----:B------:R-:W-:Y:S02]  /*4080*/  USHF.R.U32.HI UR43, URZ, UR45, UR6 ;  /* 0x0000002dff2b7299 */ /* 0x000fe40008011606 */
[----:B------:R-:W-:Y:S02]  /*4090*/  UPRMT UR40, UR10, 0x654, UR33 ;  /* 0x000006540a287896 */ /* 0x000fe40008000021 */
[----:B------:R-:W-:Y:S02]  /*40a0*/  UPRMT UR39, UR10, 0x654, UR25 ;  /* 0x000006540a277896 */ /* 0x000fe40008000019 */
[----:B------:R-:W-:Y:S02]  /*40b0*/  UPRMT UR38, UR10, 0x654, UR17 ;  /* 0x000006540a267896 */ /* 0x000fe40008000011 */
[----:B---3--:R-:W-:Y:S02]  /*40c0*/  USHF.R.U32.HI UR41, URZ, UR49, UR41 ;  /* 0x00000031ff297299 */ /* 0x008fe40008011629 */
[----:B------:R-:W-:-:S11]  /*40d0*/  UISETP.NE.AND UP2, UPT, UR4, 0x1, UPT ;  /* 0x000000010400788c */ /* 0x000fd6000bf45270 */
.L_x_85:
[C---:B------:R-:W-:Y:S02]  /*40e0*/  LEA R12, R14.reuse, UR21, 0x3 ;  /* 0x000000150e0c7c11 */ /* 0x040fe4000f8e18ff */
[----:B------:R-:W-:Y:S02]  /*40f0*/  SHF.L.U32 R9, R13, 0x1f, RZ ;  /* 0x0000001f0d097819 */ /* 0x000fe400000006ff */
[----:B------:R-:W-:Y:S02]  /*4100*/  LEA R10, R14, UR21, 0x4 ;  /* 0x000000150e0a7c11 */ /* 0x000fe4000f8e20ff */
[----:B--2---:R-:W2:Y:S02]  /*4110*/  SYNCS.PHASECHK.TRANS64.TRYWAIT P0, [R12+URZ+0x90], R9 ;  /* 0x000090090c0075a7 */ /* 0x004ea400080011ff */
[----:B--2---:R-:W-:Y:S05]  /*4120*/  @!P0 BRA `(.L_x_75) ;  /* 0x0000004c00d88947 */ /* 0x004fea0003800000 */
.L_x_165:
[----:B--2---:R-:W2:Y:S01]  /*4130*/  LDS.128 R8, [R10+0x120] ;  /* 0x000120000a087984 */ /* 0x004ea20000000c00 */
[----:B------:R-:W-:Y:S01]  /*4140*/  UISETP.GE.AND UP0, UPT, UR42, 0x1, UPT ;  /* 0x000000012a00788c */ /* 0x000fe2000bf06270 */
[----:B------:R-:W-:Y:S01]  /*4150*/  @!PT LDS RZ, [RZ] ;  /* 0x00000000fffff984 */ /* 0x000fe20000000800 */
[----:B------:R-:W-:Y:S01]  /*4160*/  @!PT LDS RZ, [RZ] ;  /* 0x00000000fffff984 */ /* 0x000fe20000000800 */
[----:B------:R-:W-:Y:S01]  /*4170*/  @!PT LDS RZ, [RZ] ;  /* 0x00000000fffff984 */ /* 0x000fe20000000800 */
[----:B------:R-:W-:Y:S01]  /*4180*/  @!PT LDS RZ, [RZ] ;  /* 0x00000000fffff984 */ /* 0x000fe20000000800 */
[----:B------:R3:W-:Y:S06]  /*4190*/  MEMBAR.ALL.CTA ;  /* 0x0000000000007992 */ /* 0x0007ec0000008000 */
[----:B---3--:R-:W3:Y:S01]  /*41a0*/  FENCE.VIEW.ASYNC.S ;  /* 0x00000000000073c6 */ /* 0x008ee20000000000 */
[----:B--2---:R-:W-:Y:S11]  /*41b0*/  LOP3.LUT P0, RZ, R10, 0x1, RZ, 0xc0, !PT ;  /* 0x000000010aff7812 */ /* 0x004ff6000780c0ff */
[----:B------:R-:W-:Y:S02]  /*41c0*/  @!UPT UIADD3 URZ, UPT, UPT, URZ, URZ, URZ ;  /* 0x000000fffffff290 */ /* 0x000fe4000fffe0ff */
[----:B---3--:R-:W-:Y:S01]  /*41d0*/  VOTEU.ANY UP1, P0 ;  /* 0x0000000000ff7886 */ /* 0x008fe20000020100 */
[----:B------:R-:W-:Y:S11]  /*41e0*/  PLOP3.LUT P0, PT, PT, PT, UP1, 0x80, 0x8 ;  /* 0x000000000008781c */ /* 0x000ff60003f0f018 */
[----:B------:R-:W-:Y:S02]  /*41f0*/  @!UPT UIADD3 URZ, UPT, UPT, URZ, URZ, URZ ;  /* 0x000000fffffff290 */ /* 0x000fe4000fffe0ff */
[----:B------:R-:W-:Y:S02]  /*4200*/  @P0 SHF.R.U32.HI R0, RZ, 0x10, R9 ;  /* 0x00000010ff000819 */ /* 0x000fe40000011609 */
[----:B------:R-:W-:Y:S02]  /*4210*/  @P0 MOV R6, R8 ;  /* 0x0000000800060202 */ /* 0x000fe40000000f00 */
[----:B------:R-:W-:Y:S01]  /*4220*/  @P0 R2UR UR4, R0 ;  /* 0x00000000000402ca */ /* 0x000fe200000e0000 */
[----:B------:R-:W-:Y:S01]  /*4230*/  VIADD R0, R12, 0xa0 ;  /* 0x000000a00c007836 */ /* 0x000fe20000000000 */
[----:B------:R-:W-:Y:S02]  /*4240*/  @P0 LOP3.LUT R8, R9, 0xffff, RZ, 0xc0, !PT ;  /* 0x0000ffff09080812 */ /* 0x000fe400078ec0ff */
[----:B------:R-:W-:Y:S02]  /*4250*/  @P0 R2UR UR6, R6 ;  /* 0x00000000060602ca */ /* 0x000fe400000e0000 */
[----:B------:R-:W-:Y:S02]  /*4260*/  PRMT R0, RZ, 0x654, R0 ;  /* 0x00000654ff007816 */ /* 0x000fe40000000000 */
[----:B------:R-:W-:Y:S02]  /*4270*/  @P0 R2UR UR5, R8 ;  /* 0x00000000080502ca */ /* 0x000fe400000e0000 */
[----:B------:R2:W-:Y:S03]  /*4280*/  SYNCS.ARRIVE.TRANS64.RED.A1T0 RZ, [R0+URZ], RZ ;  /* 0x000000ff00ff79a7 */ /* 0x0005e600081004ff */
[----:B------:R-:W-:Y:S04]  /*4290*/  @UP1 UMOV UR29, UR4 ;  /* 0x00000004001d1c82 */ /* 0x000fe80008000000 */
[----:B------:R-:W-:Y:S04]  /*42a0*/  @UP1 UMOV UR14, UR6 ;  /* 0x00000006000e1c82 */ /* 0x000fe80008000000 */
[----:B------:R-:W-:Y:S01]  /*42b0*/  @UP1 UMOV UR13, UR5 ;  /* 0x00000005000d1c82 */ /* 0x000fe20008000000 */
[----:B------:R-:W-:Y:S05]  /*42c0*/  BRA.U !UP0, `(.L_x_76) ;  /* 0x0000000108a47547 */ /* 0x000fea000b800000 */
[----:B------:R-:W-:Y:S02]  /*42d0*/  UIMAD.WIDE.U32 UR18, UR13, UR47, URZ ;  /* 0x0000002f0d1272a5 */ /* 0x000fe4000f8e00ff */
[----:B------:R-:W-:Y:S02]  /*42e0*/  UIMAD.WIDE.U32 UR26, UR14, UR44, URZ ;  /* 0x0000002c0e1a72a5 */ /* 0x000fe4000f8e00ff */
[----:B------:R-:W-:Y:S02]  /*42f0*/  USEL UR4, UR30, UR41, !UP5 ;  /* 0x000000291e047287 */ /* 0x000fe4000e800000 */
[----:B------:R-:W-:Y:S02]  /*4300*/  USEL UR7, UR31, UR43, !UP6 ;  /* 0x0000002b1f077287 */ /* 0x000fe4000f000000 */
[----:B-1----:R-:W-:Y:S02]  /*4310*/  UIMAD.WIDE.U32 UR8, UR4, UR22, URZ ;  /* 0x00000016040872a5 */ /* 0x002fe4000f8e00ff */
[----:B------:R-:W-:Y:S01]  /*4320*/  UIMAD.WIDE.U32 UR10, UR7, UR22, URZ ;  /* 0x00000016070a72a5 */ /* 0x000fe2000f8e00ff */
[----:B------:R-:W-:Y:S02]  /*4330*/  UMOV UR5, UR19 ;  /* 0x0000001300057c82 */ /* 0x000fe40008000000 */
[----:B------:R-:W-:Y:S03]  /*4340*/  USHF.R.U32.HI UR6, URZ, UR49, UR5 ;  /* 0x00000031ff067299 */ /* 0x000fe60008011605 */
[----:B------:R-:W-:Y:S01]  /*4350*/  UMOV UR5, UR27 ;  /* 0x0000001b00057c82 */ /* 0x000fe20008000000 */
[----:B------:R-:W-:Y:S02]  /*4360*/  USEL UR6, UR13, UR6, !UP5 ;  /* 0x000000060d067287 */ /* 0x000fe4000e800000 */
[----:B------:R-:W-:Y:S03]  /*4370*/  USHF.R.U32.HI UR12, URZ, UR45, UR5 ;  /* 0x0000002dff0c7299 */ /* 0x000fe60008011605 */
[----:B------:R-:W-:Y:S02]  /*4380*/  UMOV UR5, UR9 ;  /* 0x0000000900057c82 */ /* 0x000fe40008000000 */
[----:B------:R-:W-:Y:S03]  /*4390*/  @UP4 USHF.R.U32.HI UR4, URZ, UR23, UR5 ;  /* 0x00000017ff044299 */ /* 0x000fe60008011605 */
[----:B------:R-:W-:Y:S01]  /*43a0*/  UMOV UR5, UR11 ;  /* 0x0000000b00057c82 */ /* 0x000fe20008000000 */
[----:B------:R-:W-:Y:S02]  /*43b0*/  UIMAD UR4, UR42, UR4, URZ ;  /* 0x000000042a0472a4 */ /* 0x000fe4000f8e02ff */
[----:B------:R-:W-:Y:S02]  /*43c0*/  @UP4 USHF.R.U32.HI UR7, URZ, UR23, UR5 ;  /* 0x00000017ff074299 */ /* 0x000fe40008011605 */
[----:B------:R-:W-:Y:S02]  /*43d0*/  UIMAD.WIDE.U32 UR10, UR6, UR22, URZ ;  /* 0x00000016060a72a5 */ /* 0x000fe4000f8e00ff */
[----:B------:R-:W-:Y:S02]  /*43e0*/  USEL UR5, UR14, UR12, !UP6 ;  /* 0x0000000c0e057287 */ /* 0x000fe4000f000000 */
[----:B------:R-:W-:Y:S02]  /*43f0*/  UIMAD UR8, UR42, UR7, URZ ;  /* 0x000000072a0872a4 */ /* 0x000fe4000f8e02ff */
[----:B------:R-:W-:Y:S03]  /*4400*/  UISETP.GE.AND UP0, UPT, UR6, UR4, UPT ;  /* 0x000000040600728c */ /* 0x000fe6000bf06270 */
[----:B------:R-:W-:Y:S01]  /*4410*/  UMOV UR4, UR11 ;  /* 0x0000000b00047c82 */ /* 0x000fe20008000000 */
[----:B------:R-:W-:Y:S02]  /*4420*/  UISETP.GE.OR UP0, UPT, UR5, UR8, UP0 ;  /* 0x000000080500728c */ /* 0x000fe40008706670 */
[----:B------:R-:W-:Y:S02]  /*4430*/  USHF.R.U32.HI UR4, URZ, UR23, UR4 ;  /* 0x00000017ff047299 */ /* 0x000fe40008011604 */
[----:B------:R-:W-:Y:S02]  /*4440*/  UIMAD.WIDE.U32 UR8, UR5, UR22, URZ ;  /* 0x00000016050872a5 */ /* 0x000fe4000f8e00ff */
[----:B------:R-:W-:Y:S04]  /*4450*/  USEL UR10, UR6, UR4, !UP4 ;  /* 0x00000004060a7287 */ /* 0x000fe8000e000000 */
[----:B------:R-:W-:Y:S01]  /*4460*/  UIADD3 UR11, UPT, UPT, -UR10, URZ, URZ ;  /* 0x000000ff0a0b7290 */ /* 0x000fe2000fffe1ff */
[----:B------:R-:W-:Y:S02]  /*4470*/  @!UP0 UMOV UR4, UR9 ;  /* 0x0000000900048c82 */ /* 0x000fe40008000000 */
[----:B------:R-:W-:Y:S02]  /*4480*/  @!UP0 USHF.R.U32.HI UR4, URZ, UR23, UR4 ;  /* 0x00000017ff048299 */ /* 0x000fe40008011604 */
[----:B------:R-:W-:Y:S02]  /*4490*/  UIMAD UR8, UR42, UR11, UR6 ;  /* 0x0000000b2a0872a4 */ /* 0x000fe4000f8e0206 */
[----:B------:R-:W-:Y:S04]  /*44a0*/  @!UP0 USEL UR4, UR5, UR4, !UP4 ;  /* 0x0000000405048287 */ /* 0x000fe8000e000000 */
[----:B------:R-:W-:Y:S02]  /*44b0*/  @!UP0 UIMAD UR8, UR7, UR8, UR4 ;  /* 0x00000008070882a4 */ /* 0x000fe4000f8e0204 */
[----:B------:R-:W-:Y:S02]  /*44c0*/  @!UP0 UIADD3 UR9, UPT, UPT, UR10, -UR4, URZ ;  /* 0x800000040a098290 */ /* 0x000fe4000fffe0ff */
[----:B------:R-:W-:Y:S02]  /*44d0*/  UIADD3 UR4, UPT, UPT, -UR5, URZ, URZ ;  /* 0x000000ff05047290 */ /* 0x000fe4000fffe1ff */
[----:B------:R-:W-:Y:S02]  /*44e0*/  UIADD3 UR7, UPT, UPT, -UR6, URZ, URZ ;  /* 0x000000ff06077290 */ /* 0x000fe4000fffe1ff */
[----:B------:R-:W-:Y:S02]  /*44f0*/  @!UP0 UIMAD UR6, UR9, UR42, UR5 ;  /* 0x0000002a090682a4 */ /* 0x000fe4000f8e0205 */
[----:B------:R-:W-:Y:S02]  /*4500*/  UIMAD UR14, UR15, UR4, UR14 ;  /* 0x000000040f0e72a4 */ /* 0x000fe4000f8e020e */
[----:B------:R-:W-:Y:S01]  /*4510*/  UIMAD UR13, UR46, UR7, UR13 ;  /* 0x000000072e0d72a4 */ /* 0x000fe2000f8e020d */
[----:B------:R-:W-:Y:S02]  /*4520*/  @!UP0 UMOV UR5, UR8 ;  /* 0x0000000800058c82 */ /* 0x000fe40008000000 */
[----:B------:R-:W-:Y:S02]  /*4530*/  UIMAD UR14, UR5, UR15, UR14 ;  /* 0x0000000f050e72a4 */ /* 0x000fe4000f8e020e */
[----:B------:R-:W-:Y:S11]  /*4540*/  UIMAD UR13, UR6, UR46, UR13 ;  /* 0x0000002e060d72a4 */ /* 0x000ff6000f8e020d */
[----:B------:R-:W-:Y:S01]  /*4550*/  @!UPT UIADD3 URZ, UPT, UPT, URZ, URZ, URZ ;  /* 0x000000fffffff290 */ /* 0x000fe2000fffe0ff */
.L_x_76:
[----:B------:R-:W3:Y:S01]  /*4560*/  @!UP2 LDCU.128 UR8, c[0x0][0xb10] ;  /* 0x00016200ff08a7ac */ /* 0x000ee20008000c00 */
[C---:B------:R-:W-:Y:S02]  /*4570*/  ISETP.NE.U32.AND P1, PT, R4.reuse, RZ, PT ;  /* 0x000000ff0400720c */ /* 0x040fe40003f25070 */
[----:B------:R-:W-:Y:S02]  /*4580*/  ISETP.NE.U32.AND P0, PT, R4, RZ, PT ;  /* 0x000000ff0400720c */ /* 0x000fe40003f05070 */
[C---:B------:R-:W-:Y:S02]  /*4590*/  ISETP.NE.AND.EX P1, PT, R5.reuse, RZ, PT, P1 ;  /* 0x000000ff0500720c */ /* 0x040fe40003f25310 */
[----:B------:R-:W-:Y:S01]  /*45a0*/  ISETP.NE.AND.EX P0, PT, R5, RZ, PT, P0 ;  /* 0x000000ff0500720c */ /* 0x000fe20003f05300 */
[----:B------:R-:W4:Y:S01]  /*45b0*/  @!UP2 LDCU UR5, c[0x0][0xb0c] ;  /* 0x00016180ff05a7ac */ /* 0x000f220008000800 */
[----:B------:R-:W-:Y:S01]  /*45c0*/  SHF.L.U32 R9, R15, 0x1f, RZ ;  /* 0x0000001f0f097819 */ /* 0x000fe200000006ff */
[----:B------:R-:W-:Y:S02]  /*45d0*/  USHF.L.U32 UR35, UR16, 0x6, URZ ;  /* 0x0000000610237899 */ /* 0x000fe400080006ff */
[----:B------:R-:W-:Y:S02]  /*45e0*/  USHF.L.U32 UR34, UR20, 0x7, URZ ;  /* 0x0000000714227899 */ /* 0x000fe400080006ff */
[----:B---3--:R-:W-:Y:S07]  /*45f0*/  UIMAD.WIDE.U32 UR6, UR14, UR8, URZ ;  /* 0x000000080e0672a5 */ /* 0x008fee000f8e00ff */
[----:B------:R-:W-:Y:S01]  /*4600*/  @!UP2 UMOV UR4, UR7 ;  /* 0x000000070004ac82 */ /* 0x000fe20008000000 */
[----:B----4-:R-:W-:Y:S02]  /*4610*/  @!UP2 UISETP.NE.AND UP0, UPT, UR5, 0x1, UPT ;  /* 0x000000010500a88c */ /* 0x010fe4000bf05270 */
[----:B------:R-:W-:Y:S02]  /*4620*/  @!UP2 USHF.R.U32.HI UR4, URZ, UR9, UR4 ;  /* 0x00000009ff04a299 */ /* 0x000fe40008011604 */
[----:B------:R-:W-:Y:S02]  /*4630*/  UIMAD.WIDE.U32 UR6, UR13, UR11, URZ ;  /* 0x0000000b0d0672a5 */ /* 0x000fe4000f8e00ff */
[----:B------:R-:W-:Y:S02]  /*4640*/  @!UP2 USEL UR8, UR14, UR4, !UP0 ;  /* 0x000000040e08a287 */ /* 0x000fe4000c000000 */
[----:B------:R-:W-:Y:S03]  /*4650*/  @!UP2 UISETP.NE.AND UP0, UPT, UR10, 0x1, UPT ;  /* 0x000000010a00a88c */ /* 0x000fe6000bf05270 */
[----:B------:R-:W-:Y:S02]  /*4660*/  @!UP2 UMOV UR6, UR7 ;  /* 0x000000070006ac82 */ /* 0x000fe40008000000 */
[----:B------:R-:W3:Y:S02]  /*4670*/  @!UP2 LDCU UR4, c[0x0][0xb20] ;  /* 0x00016400ff04a7ac */ /* 0x000ee40008000800 */
[----:B---3--:R-:W-:Y:S04]  /*4680*/  @!UP2 USHF.R.U32.HI UR6, URZ, UR4, UR6 ;  /* 0x00000004ff06a299 */ /* 0x008fe80008011606 */
[----:B------:R-:W-:Y:S04]  /*4690*/  @!UP2 USEL UR6, UR13, UR6, !UP0 ;  /* 0x000000060d06a287 */ /* 0x000fe8000c000000 */
[----:B------:R-:W-:Y:S02]  /*46a0*/  @!UP2 UIADD3 UR4, UPT, UPT, -UR8, UR6, URZ ;  /* 0x000000060804a290 */ /* 0x000fe4000fffe1ff */
[----:B------:R-:W-:Y:S02]  /*46b0*/  @!UP2 UIADD3 UR6, UPT, UPT, UR8, -UR6, URZ ;  /* 0x800000060806a290 */ /* 0x000fe4000fffe0ff */
[----:B------:R-:W-:Y:S02]  /*46c0*/  @!UP2 UIMAD UR14, UR4, UR5, UR14 ;  /* 0x00000005040ea2a4 */ /* 0x000fe4000f8e020e */
[----:B------:R-:W-:Y:S01]  /*46d0*/  @!UP2 UIMAD UR13, UR6, UR10, UR13 ;  /* 0x0000000a060da2a4 */ /* 0x000fe2000f8e020d */
[----:B------:R-:W-:Y:S11]  /*46e0*/  BRA.U UP3, `(.L_x_77) ;  /* 0x0000000103107547 */ /* 0x000ff6000b800000 */
[----:B--2---:R-:W-:Y:S04]  /*46f0*/  MOV R0, UR48 ;  /* 0x0000003000007c02 */ /* 0x004fe80008000f00 */
[----:B------:R-:W-:Y:S04]  /*4700*/  SHF.L.U32 R11, R0, 0x1f, RZ ;  /* 0x0000001f000b7819 */ /* 0x000fe800000006ff */
[----:B------:R-:W2:Y:S02]  /*4710*/  SYNCS.PHASECHK.TRANS64.TRYWAIT P2, [UR21+0x88], R11 ;  /* 0x0000880bff0075a7 */ /* 0x000ea40008041115 */
[----:B--2---:R-:W-:Y:S05]  /*4720*/  @!P2 BRA `(.L_x_78) ;  /* 0x00000048006ca947 */ /* 0x004fea0003800000 */
.L_x_77:
[----:B------:R-:W-:Y:S05]  /*4730*/  @!P1 BRA `(.L_x_79) ;  /* 0x0000000000309947 */ /* 0x000fea0003800000 */
[----:B------:R-:W-:Y:S01]  /*4740*/  ISETP.NE.U32.AND P1, PT, R2, RZ, PT ;  /* 0x000000ff0200720c */ /* 0x000fe20003f25070 */
[----:B------:R-:W3:Y:S01]  /*4750*/  LDCU.64 UR4, c[0x0][0x358] ;  /* 0x00006b00ff0477ac */ /* 0x000ee20008000a00 */
[----:B------:R-:W-:Y:S02]  /*4760*/  IMAD.MOV.U32 R63, RZ, RZ, 0x1 ;  /* 0x00000001ff3f7424 */ /* 0x000fe400078e00ff */
[----:B------:R-:W-:Y:S11]  /*4770*/  ISETP.NE.AND.EX P1, PT, R3, RZ, PT, P1 ;  /* 0x000000ff0300720c */ /* 0x000ff60003f25310 */
[----:B------:R-:W-:Y:S02]  /*4780*/  @!UPT UIADD3 URZ, UPT, UPT, URZ, URZ, URZ ;  /* 0x000000fffffff290 */ /* 0x000fe4000fffe0ff */
[----:B--2---:R-:W2:Y:S01]  /*4790*/  @P1 LDC.64 R10, c[0x0][0x888] ;  /* 0x00022200ff0a1b82 */ /* 0x004ea20000000a00 */
[----:B------:R-:W-:Y:S04]  /*47a0*/  @P1 IMAD R0, R4, UR36, RZ ;  /* 0x0000002404001c24 */ /* 0x000fe8000f8e02ff */
[----:B--2---:R-:W-:Y:S04]  /*47b0*/  @P1 IMAD.WIDE R10, R0, 0x4, R10 ;  /* 0x00000004000a1825 */ /* 0x004fe800078e020a */
[----:B------:R-:W-:Y:S01]  /*47c0*/  HFMA2 R0, -RZ, RZ, 0, 5.9604644775390625e-08 ;  /* 0x00000001ff007431 */ /* 0x000fe200000001ff */
[----:B---3-5:R3:W5:Y:S04]  /*47d0*/  @P1 LDG.E R27, desc[UR4][R10.64] ;  /* 0x000000040a1b1981 */ /* 0x028768000c1e1900 */
[----:B------:R-:W-:Y:S01]  /*47e0*/  @!P1 PRMT R63, R0, 0x7610, R63 ;  /* 0x00007610003f9816 */ /* 0x000fe2000000003f */
[----:B---3--:R-:W4:Y:S06]  /*47f0*/  @!P1 LDC R27, c[0x0][0x880] ;  /* 0x00022000ff1b9b82 */ /* 0x008f2c0000000800 */
.L_x_79:
[----:B----45:R-:W-:Y:S01]  /*4800*/  @!P0 FSETP.EQ.AND P1, PT, R27, RZ, PT ;  /* 0x000000ff1b00820b */ /* 0x030fe20003f22000 */
[----:B------:R-:W-:Y:S01]  /*4810*/  @!UPT UIADD3 URZ, UPT, UPT, URZ, URZ, URZ ;  /* 0x000000fffffff290 */ /* 0x000fe2000fffe0ff */
[----:B------:R-:W-:Y:S11]  /*4820*/  @!P0 BRA `(.L_x_80) ;  /* 0x0000000000188947 */ /* 0x000ff60003800000 */
[----:B------:R-:W-:Y:S02]  /*4830*/  LOP3.LUT P0, RZ, R63, 0xff, RZ, 0xc0, !PT ;  /* 0x000000ff3fff7812 */ /* 0x000fe4000780c0ff */
[----:B------:R-:W-:Y:S04]  /*4840*/  ISETP.NE.U32.AND P1, PT, R2, RZ, PT ;  /* 0x000000ff0200720c */ /* 0x000fe80003f25070 */
[----:B------:R-:W-:Y:S04]  /*4850*/  ISETP.NE.AND.EX P1, PT, R3, RZ, PT, P1 ;  /* 0x000000ff0300720c */ /* 0x000fe80003f25310 */
[----:B------:R-:W-:Y:S03]  /*4860*/  PLOP3.LUT P1, PT, P1, PT, PT, 0x8, 0x80 ;  /* 0x000000000080781c */ /* 0x000fe60000f2e170 */
[----:B------:R-:W-:Y:S11]  /*4870*/  @P0 FSETP.EQ.AND P1, PT, R27, RZ, PT ;  /* 0x000000ff1b00020b */ /* 0x000ff60003f22000 */
[----:B------:R-:W-:Y:S02]  /*4880*/  @!UPT UIADD3 URZ, UPT, UPT, URZ, URZ, URZ ;  /* 0x000000fffffff290 */ /* 0x000fe4000fffe0ff */
.L_x_80:
[----:B------:R-:W3:Y:S01]  /*4890*/  SYNCS.PHASECHK.TRANS64.TRYWAIT P2, [UR21+0x60], R9 ;  /* 0x00006009ff0075a7 */ /* 0x000ee20008041115 */
[----:B------:R-:W-:Y:S04]  /*48a0*/  ELECT P0, URZ, PT ;  /* 0x0000000000ff782f */ /* 0x000fe80003800000 */
[----:B------:R-:W-:Y:S11]  /*48b0*/  PLOP3.LUT P1, PT, P1, P0, PT, 0xf2, 0x2f ;  /* 0x00000000002f781c */ /* 0x000ff60000f21e72 */
[----:B------:R-:W-:Y:S02]  /*48c0*/  @!UPT UIADD3 URZ, UPT, UPT, URZ, URZ, URZ ;  /* 0x000000fffffff290 */ /* 0x000fe4000fffe0ff */
[----:B------:R-:W-:Y:S05]  /*48d0*/  @!P1 IADD3 R8, P0, PT, R16, 0x580, RZ ;  /* 0x0000058010089810 */ /* 0x000fea0007f1e0ff */
[----:B------:R-:W-:Y:S01]  /*48e0*/  @!P1 IMAD.X R6, RZ, RZ, R17, P0 ;  /* 0x000000ffff069224 */ /* 0x000fe200000e0611 */
[----:B---3--:R-:W-:Y:S07]  /*48f0*/  @!P2 BRA `(.L_x_81) ;  /* 0x000000480010a947 */ /* 0x008fee0003800000 */
.L_x_168:
[----:B------:R-:W-:Y:S01]  /*4900*/  @!P1 R2UR UR5, R8 ;  /* 0x00000000080592ca */ /* 0x000fe200000e0000 */
[----:B------:R-:W-:Y:S01]  /*4910*/  VOTEU.ALL UP0, P1 ;  /* 0x0000000000ff7886 */ /* 0x000fe20000800000 */
[----:B------:R-:W-:Y:S01]  /*4920*/  @!P1 R2UR UR4, R6 ;  /* 0x00000000060492ca */ /* 0x000fe200000e0000 */
[----:B--2---:R-:W-:Y:S01]  /*4930*/  @!P1 IMAD.MOV.U32 R0, RZ, RZ, 0x2000 ;  /* 0x00002000ff009424 */ /* 0x004fe200078e00ff */
[----:B------:R-:W-:Y:S01]  /*4940*/  UMOV UR6, 0x0 ;  /* 0x0000000000067882 */ /* 0x000fe20000000000 */
[----:B------:R-:W-:Y:S01]  /*4950*/  UMOV UR7, 0x10000000 ;  /* 0x1000000000077882 */ /* 0x000fe20000000000 */
[----:B------:R-:W-:Y:S01]  /*4960*/  @!UP0 UIADD3 UR32, UPT, UPT, UR21, 0x400, URZ ;  /* 0x0000040015208890 */ /* 0x000fe2000fffe0ff */
[----:B------:R-:W-:Y:S01]  /*4970*/  @!P1 IADD3 R8, P0, PT, R16, 0x580, RZ ;  /* 0x0000058010089810 */ /* 0x000fe20007f1e0ff */
[----:B------:R-:W-:Y:S04]  /*4980*/  VOTEU.ALL UP0, P1 ;  /* 0x0000000000ff7886 */ /* 0x000fe80000800000 */
[----:B------:R-:W-:Y:S02]  /*4990*/  @!P1 IMAD.X R6, RZ, RZ, R17, P0 ;  /* 0x000000ffff069224 */ /* 0x000fe400000e0611 */
[----:B------:R-:W-:Y:S02]  /*49a0*/  IMAD.U32 R10, RZ, RZ, UR5 ;  /* 0x00000005ff0a7e24 */ /* 0x000fe4000f8e00ff */
[----:B------:R-:W-:Y:S03]  /*49b0*/  IMAD.U32 R11, RZ, RZ, UR4 ;  /* 0x00000004ff0b7e24 */ /* 0x000fe6000f8e00ff */
[----:B------:R-:W-:Y:S02]  /*49c0*/  @!P1 R2UR UR4, R10 ;  /* 0x000000000a0492ca */ /* 0x000fe400000e0000 */
[----:B------:R-:W-:Y:S11]  /*49d0*/  @!P1 R2UR UR5, R11 ;  /* 0x000000000b0592ca */ /* 0x000ff600000e0000 */
[----:B------:R-:W-:Y:S02]  /*49e0*/  @!UPT UIADD3 URZ, UPT, UPT, URZ, URZ, URZ ;  /* 0x000000fffffff290 */ /* 0x000fe4000fffe0ff */
[----:B------:R2:W-:Y:S01]  /*49f0*/  @!UP0 UTMALDG.3D [UR32], [UR4], desc[UR6] ;  /* 0x00000620040085b4 */ /* 0x0005e20008011000 */
[----:B------:R2:W-:Y:S01]  /*4a00*/  @!P1 SYNCS.ARRIVE.TRANS64.RED.A0TR RZ, [UR21+0x40], R0 ;  /* 0x00004000ffff99a7 */ /* 0x0005e20008300415 */
[----:B------:R-:W-:Y:S01]  /*4a10*/  SYNCS.ARRIVE.TRANS64.RED.A1T0 RZ, [UR40], RZ ;  /* 0x000000ffffff79a7 */ /* 0x000fe20008100428 */
[----:B------:R-:W3:Y:S02]  /*4a20*/  SYNCS.PHASECHK.TRANS64.TRYWAIT P2, [UR21+0x68], R9 ;  /* 0x00006809ff0075a7 */ /* 0x000ee40008041115 */
[----:B--23--:R-:W-:Y:S05]  /*4a30*/  @!P2 BRA `(.L_x_82) ;  /* 0x0000004400d8a947 */ /* 0x00cfea0003800000 */
.L_x_170:
        /* <DEDUP_REMOVED lines=8> */
[----:B------:R-:W-:Y:S01]  /*4ac0*/  @!UP0 UIADD3 UR24, UPT, UPT, UR21, 0x2400, URZ ;  /* 0x0000240015188890 */ /* 0x000fe2000fffe0ff */
[----:B------:R-:W-:Y:S01]  /*4ad0*/  VOTEU.ALL UP0, P1 ;  /* 0x0000000000ff7886 */ /* 0x000fe20000800000 */
[----:B------:R-:W-:Y:S01]  /*4ae0*/  UMOV UR27, UR35 ;  /* 0x00000023001b7c82 */ /* 0x000fe20008000000 */
[----:B------:R-:W-:Y:S02]  /*4af0*/  UMOV UR28, UR36 ;  /* 0x00000024001c7c82 */ /* 0x000fe40008000000 */
[----:B------:R-:W-:Y:S02]  /*4b00*/  IMAD.U32 R10, RZ, RZ, UR5 ;  /* 0x00000005ff0a7e24 */ /* 0x000fe4000f8e00ff */
[----:B------:R-:W-:Y:S02]  /*4b10*/  IMAD.U32 R11, RZ, RZ, UR4 ;  /* 0x00000004ff0b7e24 */ /* 0x000fe4000f8e00ff */
[----:B------:R-:W-:Y:S01]  /*4b20*/  @!P1 IMAD.X R6, RZ, RZ, R17, P0 ;  /* 0x000000ffff069224 */ /* 0x000fe200000e0611 */
        /* <DEDUP_REMOVED lines=8> */
.L_x_172:
[----:B------:R-:W-:Y:S01]  /*4bb0*/  @!P1 R2UR UR5, R8 ;  /* 0x00000000080592ca */ /* 0x000fe200000e0000 */
[----:B------:R-:W-:Y:S01]  /*4bc0*/  VOTEU.ALL UP0, P1 ;  /* 0x0000000000ff7886 */ /* 0x000fe20000800000 */
[----:B------:R-:W-:Y:S01]  /*4bd0*/  @!P1 R2UR UR4, R6 ;  /* 0x00000000060492ca */ /* 0x000fe200000e0000 */
[----:B--2---:R-:W-:Y:S01]  /*4be0*/  @!P1 IMAD.MOV.U32 R0, RZ, RZ, 0x2000 ;  /* 0x00002000ff009424 */ /* 0x004fe200078e00ff */
[----:B------:R-:W-:Y:S01]  /*4bf0*/  UMOV UR6, 0x0 ;  /* 0x0000000000067882 */ /* 0x000fe20000000000 */
[----:B------:R-:W-:Y:S01]  /*4c00*/  UMOV UR7, 0x10000000 ;  /* 0x1000000000077882 */ /* 0x000fe20000000000 */
[----:B------:R-:W-:Y:S01]  /*4c10*/  @!UP0 UIADD3 UR18, UPT, UPT, UR34, 0x40, URZ ;  /* 0x0000004022128890 */ /* 0x000fe2000fffe0ff */
[----:B------:R-:W-:Y:S01]  /*4c20*/  VIADD R14, R14, 0x1 ;  /* 0x000000010e0e7836 */ /* 0x000fe20000000000 */
[----:B------:R-:W-:Y:S01]  /*4c30*/  @!UP0 UIADD3 UR16, UPT, UPT, UR21, 0x4400, URZ ;  /* 0x0000440015108890 */ /* 0x000fe2000fffe0ff */
[----:B------:R-:W-:Y:S01]  /*4c40*/  VOTEU.ALL UP0, P1 ;  /* 0x0000000000ff7886 */ /* 0x000fe20000800000 */
[----:B------:R-:W-:Y:S01]  /*4c50*/  UMOV UR19, UR35 ;  /* 0x0000002300137c82 */ /* 0x000fe20008000000 */
[----:B------:R-:W-:Y:S02]  /*4c60*/  UMOV UR20, UR36 ;  /* 0x0000002400147c82 */ /* 0x000fe40008000000 */
        /* <DEDUP_REMOVED lines=10> */
.L_x_174:
[----:B------:R-:W-:Y:S01]  /*4d10*/  @!P1 IADD3 R6, P0, PT, R16, 0x580, RZ ;  /* 0x0000058010069810 */ /* 0x000fe20007f1e0ff */
[----:B------:R-:W-:Y:S01]  /*4d20*/  VOTEU.ALL UP0, P1 ;  /* 0x0000000000ff7886 */ /* 0x000fe20000800000 */
[----:B------:R-:W-:Y:S01]  /*4d30*/  UMOV UR6, 0x0 ;  /* 0x0000000000067882 */ /* 0x000fe20000000000 */
[----:B------:R-:W-:Y:S01]  /*4d40*/  UMOV UR7, 0x10000000 ;  /* 0x1000000000077882 */ /* 0x000fe20000000000 */
[----:B------:R-:W-:Y:S01]  /*4d50*/  @!P1 R2UR UR5, R6 ;  /* 0x00000000060592ca */ /* 0x000fe200000e0000 */
[----:B--2---:R-:W-:Y:S01]  /*4d60*/  @!P1 IMAD.X R0, RZ, RZ, R17, P0 ;  /* 0x000000ffff009224 */ /* 0x004fe200000e0611 */
[----:B------:R-:W-:Y:S01]  /*4d70*/  @!UP0 UIADD3 UR10, UPT, UPT, UR34, 0x60, URZ ;  /* 0x00000060220a8890 */ /* 0x000fe2000fffe0ff */
[----:B------:R-:W-:Y:S01]  /*4d80*/  R2UR UR18, R65 ;  /* 0x00000000411272ca */ /* 0x000fe200000e0000 */
[----:B------:R-:W-:Y:S01]  /*4d90*/  @!UP0 UIADD3 UR8, UPT, UPT, UR21, 0x6400, URZ ;  /* 0x0000640015088890 */ /* 0x000fe2000fffe0ff */
[----:B------:R-:W-:Y:S01]  /*4da0*/  R2UR UR16, R66 ;  /* 0x00000000421072ca */ /* 0x000fe200000e0000 */
[----:B------:R-:W-:Y:S01]  /*4db0*/  @!UP0 UIADD3 UR9, UPT, UPT, UR21, 0x58, URZ ;  /* 0x0000005815098890 */ /* 0x000fe2000fffe0ff */
[----:B------:R-:W-:Y:S01]  /*4dc0*/  @!P1 R2UR UR4, R0 ;  /* 0x00000000000492ca */ /* 0x000fe200000e0000 */
[----:B------:R-:W-:Y:S01]  /*4dd0*/  VOTEU.ALL UP0, P1 ;  /* 0x0000000000ff7886 */ /* 0x000fe20000800000 */
[----:B------:R-:W-:Y:S01]  /*4de0*/  UMOV UR11, UR35 ;  /* 0x00000023000b7c82 */ /* 0x000fe20008000000 */
[----:B------:R-:W-:Y:S01]  /*4df0*/  UMOV UR12, UR36 ;  /* 0x00000024000c7c82 */ /* 0x000fe20008000000 */
[C---:B------:R-:W-:Y:S01]  /*4e00*/  ISETP.NE.AND P0, PT, R14.reuse, 0x2, PT ;  /* 0x000000020e00780c */ /* 0x040fe20003f05270 */
[----:B------:R-:W-:Y:S01]  /*4e10*/  UPLOP3.LUT UP3, UPT, UPT, UPT, UPT, 0x80, 0x8 ;  /* 0x000000000008789c */ /* 0x000fe20003f6f070 */
[----:B------:R-:W-:Y:S01]  /*4e20*/  IMAD.U32 R8, RZ, RZ, UR5 ;  /* 0x00000005ff087e24 */ /* 0x000fe2000f8e00ff */
[----:B------:R-:W-:Y:S01]  /*4e30*/  LOP3.LUT R15, R15, 0x1, RZ, 0x3c, !PT ;  /* 0x000000010f0f7812 */ /* 0x000fe200078e3cff */
[----:B------:R-:W-:Y:S01]  /*4e40*/  UMOV UR36, UR29 ;  /* 0x0000001d00247c82 */ /* 0x000fe20008000000 */
[----:B------:R-:W-:Y:S01]  /*4e50*/  SEL R0, RZ, 0x1, P0 ;  /* 0x00000001ff007807 */ /* 0x000fe20000000000 */
[----:B------:R-:W-:Y:S01]  /*4e60*/  UIADD3 UR20, UPT, UPT, UR13, UR18, URZ ;  /* 0x000000120d147290 */ /* 0x000fe2000fffe0ff */
[----:B------:R-:W-:Y:S01]  /*4e70*/  SEL R14, R14, RZ, P0 ;  /* 0x000000ff0e0e7207 */ /* 0x000fe20000000000 */
[----:B------:R-:W-:Y:S01]  /*4e80*/  UIADD3 UR16, UPT, UPT, UR14, UR16, URZ ;  /* 0x000000100e107290 */ /* 0x000fe2000fffe0ff */
[----:B------:R-:W-:Y:S01]  /*4e90*/  IMAD.U32 R9, RZ, RZ, UR4 ;  /* 0x00000004ff097e24 */ /* 0x000fe2000f8e00ff */
[----:B------:R-:W-:Y:S02]  /*4ea0*/  @!P1 R2UR UR4, R8 ;  /* 0x00000000080492ca */ /* 0x000fe400000e0000 */
[----:B------:R-:W-:Y:S02]  /*4eb0*/  LOP3.LUT R13, R13, R0, RZ, 0x3c, !PT ;  /* 0x000000000d0d7212 */ /* 0x000fe400078e3cff */
[----:B------:R-:W-:Y:S11]  /*4ec0*/  @!P1 R2UR UR5, R9 ;  /* 0x00000000090592ca */ /* 0x000ff600000e0000 */
[----:B------:R-:W-:Y:S02]  /*4ed0*/  @!UPT UIADD3 URZ, UPT, UPT, URZ, URZ, URZ ;  /* 0x000000fffffff290 */ /* 0x000fe4000fffe0ff */
[----:B------:R2:W-:Y:S01]  /*4ee0*/  @!UP0 UTMALDG.3D [UR8], [UR4], desc[UR6] ;  /* 0x00000608040085b4 */ /* 0x0005e20008011000 */
[----:B------:R2:W-:Y:S01]  /*4ef0*/  @!P1 SYNCS.ARRIVE.TRANS64.RED.A0TR RZ, [UR21+0x58], R7 ;  /* 0x00005807ffff99a7 */ /* 0x0005e20008300415 */
[----:B------:R-:W-:Y:S01]  /*4f00*/  SYNCS.ARRIVE.TRANS64.RED.A1T0 RZ, [UR37], RZ ;  /* 0x000000ffffff79a7 */ /* 0x000fe20008100425 */
[----:B------:R-:W-:Y:S05]  /*4f10*/  BRA.U UP1, `(.L_x_85) ;  /* 0xfffffff101707547 */ /* 0x000fea000b83ffff */
[----:B------:R-:W-:-:S04]  /*4f20*/  SHF.L.U32 R3, R15, 0x1f, RZ ;  /* 0x0000001f0f037819 */ /* 0x000fc800000006ff */
[----:B------:R-:W3:Y:S02]  /*4f30*/  SYNCS.PHASECHK.TRANS64.TRYWAIT P0, [UR21+0x60], R3 ;  /* 0x00006003ff0075a7 */ /* 0x000ee40008001115 */
[----:B---3--:R-:W-:Y:S05]  /*4f40*/  @!P0 BRA `(.L_x_86) ;  /* 0x0000004000dc8947 */ /* 0x008fea0003800000 */
.L_x_176:
[----:B------:R-:W4:Y:S02]  /*4f50*/  SYNCS.PHASECHK.TRANS64.TRYWAIT P0, [UR21+0x68], R3 ;  /* 0x00006803ff0075a7 */ /* 0x000f240008001115 */
[----:B----4-:R-:W-:Y:S05]  /*4f60*/  @!P0 BRA `(.L_x_87) ;  /* 0x0000004000ec8947 */ /* 0x010fea0003800000 */
.L_x_178:
[----:B------:R-:W4:Y:S02]  /*4f70*/  SYNCS.PHASECHK.TRANS64.TRYWAIT P0, [UR21+0x70], R3 ;  /* 0x00007003ff0075a7 */ /* 0x000f240008001115 */
[----:B----4-:R-:W-:Y:S05]  /*4f80*/  @!P0 BRA `(.L_x_88) ;  /* 0x0000004000fc8947 */ /* 0x010fea0003800000 */
.L_x_180:
[----:B---3--:R-:W-:-:S07]  /*4f90*/  MOV R0, UR21 ;  /* 0x0000001500007c02 */ /* 0x008fce0008000f00 */
.L_x_89:
[----:B---3--:R-:W-:-:S04]  /*4fa0*/  SHF.L.U32 R3, R15, 0x1f, RZ ;  /* 0x0000001f0f037819 */ /* 0x008fc800000006ff */
[----:B------:R3:W4:Y:S03]  /*4fb0*/  SYNCS.PHASECHK.TRANS64.TRYWAIT P0, [R0+URZ+0x78], R3 ;  /* 0x00007803000075a7 */ /* 0x00072600080011ff */
[----:B----4-:R-:W-:Y:S05]  /*4fc0*/  @!P0 NANOSLEEP.SYNCS 0x989680 ;  /* 0x009896800000895d */ /* 0x010fea0003900000 */
[----:B------:R-:W4:Y:S02]  /*4fd0*/  @!P0 SYNCS.PHASECHK.TRANS64 P0, [R0+URZ+0x78], R3 ;  /* 0x00007803000085a7 */ /* 0x000f2400080010ff */
[----:B-12-4-:R-:W-:Y:S05]  /*4fe0*/  @P0 EXIT ;  /* 0x000000000000094d */ /* 0x016fea0003800000 */
[----:B------:R-:W-:Y:S05]  /*4ff0*/  BRA `(.L_x_89) ;  /* 0xfffffffc00e87947 */ /* 0x000fea000383ffff */
.L_x_74:
[----:B------:R-:W-:-:S06]  /*5000*/  UISETP.GE.AND UP0, UPT, UR17, 0x4, UPT ;  /* 0x000000041100788c */ /* 0x000fcc000bf06270 */
[----:B------:R-:W-:-:S13]  /*5010*/  PLOP3.LUT P0, PT, PT, PT, UP0, 0x80, 0x8 ;  /* 0x000000000008781c */ /* 0x000fda0003f0f008 */
[----:B------:R-:W-:Y:S05]  /*5020*/  @!P0 EXIT ;  /* 0x000000000000894d */ /* 0x000fea0003800000 */
[----:B------:R-:W1:Y:S08]  /*5030*/  S2UR UR4, SR_CgaCtaId ;  /* 0x00000000000479c3 */ /* 0x000e700000008800 */
[----:B------:R-:W-:Y:S01]  /*5040*/  BAR.SYNC.DEFER_BLOCKING 0x6, 0xa0 ;  /* 0x0182800000007b1d */ /* 0x000fe20000010000 */
[C---:B------:R-:W-:Y:S01]  /*5050*/  IMAD.SHL.U32 R5, R76.reuse, 0x20, RZ ;  /* 0x000000204c057824 */ /* 0x040fe200078e00ff */
[C---:B------:R-:W-:Y:S01]  /*5060*/  R2P PR, R76.reuse, 0x6 ;  /* 0x000000064c007804 */ /* 0x040fe20000000000 */
[C---:B------:R-:W-:Y:S01]  /*5070*/  IMAD.SHL.U32 R2, R76.reuse, 0x4, RZ ;  /* 0x000000044c027824 */ /* 0x040fe200078e00ff */
[----:B------:R-:W-:Y:S01]  /*5080*/  CS2R R70, SRZ ;  /* 0x0000000000467805 */ /* 0x000fe2000001ff00 */
[----:B------:R-:W-:Y:S01]  /*5090*/  IMAD.U32 R23, R76, 0x10000, RZ ;  /* 0x000100004c177824 */ /* 0x000fe200078e00ff */
[----:B------:R-:W-:-:S02]  /*50a0*/  UMOV UR44, 0x400 ;  /* 0x00000400002c7882 */ /* 0x000fc40000000000 */
[----:B------:R-:W2:Y:S01]  /*50b0*/  LDC.64 R60, c[0x0][0x8b0] ;  /* 0x00022c00ff3c7b82 */ /* 0x000ea20000000a00 */
[C---:B------:R-:W-:Y:S01]  /*50c0*/  LOP3.LUT R3, R5.reuse, 0xe0, RZ, 0xc0, !PT ;  /* 0x000000e005037812 */ /* 0x040fe200078ec0ff */
[----:B------:R-:W-:Y:S01]  /*50d0*/  IMAD.SHL.U32 R62, R76, 0x10, RZ ;  /* 0x000000104c3e7824 */ /* 0x000fe200078e00ff */
[----:B------:R-:W-:Y:S01]  /*50e0*/  LOP3.LUT R5, R5, 0x100, RZ, 0xc0, !PT ;  /* 0x0000010005057812 */ /* 0x000fe200078ec0ff */
[----:B------:R-:W-:Y:S01]  /*50f0*/  IMAD.MOV.U32 R75, RZ, RZ, 0x10 ;  /* 0x00000010ff4b7424 */ /* 0x000fe200078e00ff */
[----:B------:R-:W-:Y:S01]  /*5100*/  LOP3.LUT R2, R3, 0x1c, R2, 0xf8, !PT ;  /* 0x0000001c03027812 */ /* 0x000fe200078ef802 */
[----:B------:R-:W-:Y:S01]  /*5110*/  IMAD.MOV.U32 R74, RZ, RZ, 0x20 ;  /* 0x00000020ff4a7424 */ /* 0x000fe200078e00ff */
[----:B------:R-:W-:Y:S01]  /*5120*/  SHF.R.U32.HI R3, RZ, 0x2, R76 ;  /* 0x00000002ff037819 */ /* 0x000fe2000001164c */
[----:B------:R-:W3:Y:S01]  /*5130*/  LDC.64 R42, c[0x0][0x8a8] ;  /* 0x00022a00ff2a7b82 */ /* 0x000ee20000000a00 */
[----:B------:R-:W-:Y:S01]  /*5140*/  LOP3.LUT R23, R23, 0x600000, RZ, 0xc0, !PT ;  /* 0x0060000017177812 */ /* 0x000fe200078ec0ff */
[----:B------:R-:W-:Y:S01]  /*5150*/  IMAD.MOV.U32 R73, RZ, RZ, 0x1 ;  /* 0x00000001ff497424 */ /* 0x000fe200078e00ff */
[----:B------:R-:W-:Y:S01]  /*5160*/  LOP3.LUT R62, R5, 0x600, R62, 0xf8, !PT ;  /* 0x00000600053e7812 */ /* 0x000fe200078ef83e */
[----:B------:R-:W-:Y:S01]  /*5170*/  IMAD.MOV.U32 R22, RZ, RZ, RZ ;  /* 0x000000ffff167224 */ /* 0x000fe200078e00ff */
[----:B------:R-:W-:Y:S01]  /*5180*/  LOP3.LUT R3, R2, 0x4, R3, 0x78, !PT ;  /* 0x0000000402037812 */ /* 0x000fe200078e7803 */
[----:B------:R-:W-:Y:S01]  /*5190*/  IMAD.MOV.U32 R72, RZ, RZ, RZ ;  /* 0x000000ffff487224 */ /* 0x000fe200078e00ff */
[----:B------:R-:W-:Y:S01]  /*51a0*/  LOP3.LUT R76, R76, 0x60, RZ, 0xc0, !PT ;  /* 0x000000604c4c7812 */ /* 0x000fe200078ec0ff */
[----:B-1----:R-:W-:Y:S01]  /*51b0*/  ULEA UR44, UR4, UR44, 0x18 ;  /* 0x0000002c042c7291 */ /* 0x002fe2000f8ec0ff */
[----:B------:R-:W-:Y:S01]  /*51c0*/  LOP3.LUT R62, R62, R3, RZ, 0xfc, !PT ;  /* 0x000000033e3e7212 */ /* 0x000fe200078efcff */
[----:B------:R-:W1:Y:S01]  /*51d0*/  LDCU UR59, c[0x0][0x370] ;  /* 0x00006e00ff3b77ac */ /* 0x000e620008000800 */
[----:B------:R-:W-:-:S02]  /*51e0*/  SEL R75, R75, 0xfffffff0, !P2 ;  /* 0xfffffff04b4b7807 */ /* 0x000fc40005000000 */
[----:B------:R-:W-:Y:S01]  /*51f0*/  SEL R74, R74, 0xffffffe0, !P1 ;  /* 0xffffffe04a4a7807 */ /* 0x000fe20004800000 */
[----:B------:R-:W-:Y:S01]  /*5200*/  UIADD3 UR4, UPT, UPT, UR44, 0x400, URZ ;  /* 0x000004002c047890 */ /* 0x000fe2000fffe0ff */
[----:B------:R-:W4:Y:S02]  /*5210*/  LDCU UR43, c[0x0][0xb0c] ;  /* 0x00016180ff2b77ac */ /* 0x000f240008000800 */
[----:B------:R-:W1:Y:S03]  /*5220*/  LDS R0, [UR44+0x140] ;  /* 0x0001402cff007984 */ /* 0x000e660008000800 */
[----:B------:R-:W-:Y:S01]  /*5230*/  IMAD.U32 R68, RZ, RZ, UR4 ;  /* 0x00000004ff447e24 */ /* 0x000fe2000f8e00ff */
[----:B------:R-:W1:Y:S01]  /*5240*/  LDCU UR39, c[0x0][0xb30] ;  /* 0x00016600ff2777ac */ /* 0x000e620008000800 */
[----:B------:R-:W1:Y:S01]  /*5250*/  LDCU.64 UR56, c[0x0][0x888] ;  /* 0x00011100ff3877ac */ /* 0x000e620008000a00 */
[----:B------:R-:W1:Y:S01]  /*5260*/  LDCU.64 UR40, c[0x0][0xb28] ;  /* 0x00016500ff2877ac */ /* 0x000e620008000a00 */
[----:B------:R-:W1:Y:S01]  /*5270*/  LDCU.64 UR62, c[0x0][0x890] ;  /* 0x00011200ff3e77ac */ /* 0x000e620008000a00 */
[----:B------:R-:W1:Y:S01]  /*5280*/  LDCU.128 UR52, c[0x0][0xb10] ;  /* 0x00016200ff3477ac */ /* 0x000e620008000c00 */
[----:B------:R-:W1:Y:S01]  /*5290*/  LDCU UR58, c[0x0][0x374] ;  /* 0x00006e80ff3a77ac */ /* 0x000e620008000800 */
[----:B------:R-:W-:Y:S01]  /*52a0*/  UMOV UR47, URZ ;  /* 0x000000ff002f7c82 */ /* 0x000fe20008000000 */
[----:B------:R-:W-:Y:S01]  /*52b0*/  UMOV UR46, URZ ;  /* 0x000000ff002e7c82 */ /* 0x000fe20008000000 */
[----:B-1234-:R-:W-:-:S07]  /*52c0*/  IMAD.IADD R23, R0, 0x1, R23 ;  /* 0x0000000100177824 */ /* 0x01efce00078e0217 */
.L_x_133:
[C---:B------:R-:W-:Y:S02]  /*52d0*/  LEA R3, R70.reuse, UR44, 0x3 ;  /* 0x0000002c46037c11 */ /* 0x040fe4000f8e18ff */
[----:B------:R-:W-:Y:S02]  /*52e0*/  SHF.L.U32 R0, R71, 0x1f, RZ ;  /* 0x0000001f47007819 */ /* 0x000fe400000006ff */
[----:B-1----:R-:W-:Y:S02]  /*52f0*/  LEA R5, R70, UR44, 0x4 ;  /* 0x0000002c46057c11 */ /* 0x002fe4000f8e20ff */
[----:B------:R-:W1:Y:S02]  /*5300*/  SYNCS.PHASECHK.TRANS64.TRYWAIT P0, [R3+URZ+0x90], R0 ;  /* 0x00009000030075a7 */ /* 0x000e6400080011ff */
[----:B-1----:R-:W-:Y:S05]  /*5310*/  @!P0 BRA `(.L_x_90) ;  /* 0x0000004000308947 */ /* 0x002fea0003800000 */
.L_x_181:
        /* <DEDUP_REMOVED lines=11> */
[----:B------:R-:W-:Y:S01]  /*53d0*/  PLOP3.LUT P0, PT, PT, PT, UP1, 0x80, 0x8 ;  /* 0x000000000008781c */ /* 0x000fe20003f0f018 */
[----:B------:R-:W-:Y:S11]  /*53e0*/  UP2UR UR61, UPR, URZ, 0x2 ;  /* 0x00000002ff3d7883 */ /* 0x000ff60008000000 */
[----:B------:R-:W-:Y:S01]  /*53f0*/  @!UPT UIADD3 URZ, UPT, UPT, URZ, URZ, URZ ;  /* 0x000000fffffff290 */ /* 0x000fe2000fffe0ff */
[----:B-1----:R-:W-:Y:S02]  /*5400*/  @P0 SHF.R.U32.HI R0, RZ, 0x10, R5 ;  /* 0x00000010ff000819 */ /* 0x002fe40000011605 */
        /* <DEDUP_REMOVED lines=12> */
[----:B------:R-:W2:Y:S01]  /*54d0*/  LDCU UR12, c[0x0][0xb20] ;  /* 0x00016400ff0c77ac */ /* 0x000ea20008000800 */
[----:B------:R-:W-:Y:S02]  /*54e0*/  UIMAD.WIDE.U32 UR4, UR58, UR55, URZ ;  /* 0x000000373a0472a5 */ /* 0x000fe4000f8e00ff */
[----:B------:R-:W-:Y:S02]  /*54f0*/  UIMAD.WIDE.U32 UR6, UR59, UR52, URZ ;  /* 0x000000343b0672a5 */ /* 0x000fe4000f8e00ff */
[----:B------:R-:W-:Y:S02]  /*5500*/  UISETP.NE.AND UP0, UPT, UR54, 0x1, UPT ;  /* 0x000000013600788c */ /* 0x000fe4000bf05270 */
[----:B------:R-:W-:Y:S02]  /*5510*/  UIMAD.WIDE.U32 UR8, UR37, UR55, URZ ;  /* 0x00000037250872a5 */ /* 0x000fe4000f8e00ff */
[----:B------:R-:W-:Y:S02]  /*5520*/  UIMAD.WIDE.U32 UR10, UR38, UR52, URZ ;  /* 0x00000034260a72a5 */ /* 0x000fe4000f8e00ff */
[----:B------:R-:W-:Y:S02]  /*5530*/  UISETP.NE.AND UP1, UPT, UR43, 0x1, UPT ;  /* 0x000000012b00788c */ /* 0x000fe4000bf25270 */
[----:B------:R-:W-:Y:S01]  /*5540*/  UISETP.NE.AND UP2, UPT, UR42, 0x1, UPT ;  /* 0x000000012a00788c */ /* 0x000fe2000bf45270 */
[----:B------:R-:W-:Y:S02]  /*5550*/  UMOV UR4, UR5 ;  /* 0x0000000500047c82 */ /* 0x000fe40008000000 */
[----:B--2---:R-:W-:Y:S03]  /*5560*/  USHF.R.U32.HI UR5, URZ, UR12, UR4 ;  /* 0x0000000cff057299 */ /* 0x004fe60008011604 */
[----:B------:R-:W-:Y:S02]  /*5570*/  UMOV UR4, UR7 ;  /* 0x0000000700047c82 */ /* 0x000fe40008000000 */
[----:B------:R-:W-:Y:S02]  /*5580*/  USHF.R.U32.HI UR7, URZ, UR53, UR4 ;  /* 0x00000035ff077299 */ /* 0x000fe40008011604 */
[----:B------:R-:W-:Y:S02]  /*5590*/  USEL UR4, UR58, UR5, !UP0 ;  /* 0x000000053a047287 */ /* 0x000fe4000c000000 */
[----:B------:R-:W-:Y:S01]  /*55a0*/  USEL UR7, UR59, UR7, !UP1 ;  /* 0x000000073b077287 */ /* 0x000fe2000c800000 */
[----:B------:R-:W-:Y:S01]  /*55b0*/  UMOV UR5, UR9 ;  /* 0x0000000900057c82 */ /* 0x000fe20008000000 */
[----:B------:R-:W-:Y:S02]  /*55c0*/  UIMAD.WIDE.U32 UR8, UR4, UR40, URZ ;  /* 0x00000028040872a5 */ /* 0x000fe4000f8e00ff */
[----:B------:R-:W-:Y:S03]  /*55d0*/  USHF.R.U32.HI UR6, URZ, UR12, UR5 ;  /* 0x0000000cff067299 */ /* 0x000fe60008011605 */
[----:B------:R-:W-:Y:S01]  /*55e0*/  UMOV UR5, UR11 ;  /* 0x0000000b00057c82 */ /* 0x000fe20008000000 */
[----:B------:R-:W-:Y:S02]  /*55f0*/  UIMAD.WIDE.U32 UR10, UR7, UR40, URZ ;  /* 0x00000028070a72a5 */ /* 0x000fe4000f8e00ff */
[----:B------:R-:W-:Y:S02]  /*5600*/  USHF.R.U32.HI UR12, URZ, UR53, UR5 ;  /* 0x00000035ff0c7299 */ /* 0x000fe40008011605 */
[----:B------:R-:W-:Y:S01]  /*5610*/  USEL UR6, UR37, UR6, !UP0 ;  /* 0x0000000625067287 */ /* 0x000fe2000c000000 */
[----:B------:R-:W-:Y:S02]  /*5620*/  UMOV UR5, UR9 ;  /* 0x0000000900057c82 */ /* 0x000fe40008000000 */
[----:B------:R-:W-:Y:S01]  /*5630*/  UMOV UR10, UR11 ;  /* 0x0000000b000a7c82 */ /* 0x000fe20008000000 */
[----:B------:R-:W-:Y:S02]  /*5640*/  @UP2 USHF.R.U32.HI UR4, URZ, UR41, UR5 ;  /* 0x00000029ff042299 */ /* 0x000fe40008011605 */
[----:B------:R-:W-:Y:S02]  /*5650*/  @UP2 USHF.R.U32.HI UR7, URZ, UR41, UR10 ;  /* 0x00000029ff072299 */ /* 0x000fe4000801160a */
[----:B------:R-:W-:Y:S02]  /*5660*/  UIMAD UR4, UR42, UR4, URZ ;  /* 0x000000042a0472a4 */ /* 0x000fe4000f8e02ff */
        /* <DEDUP_REMOVED lines=8> */
[----:B------:R-:W-:Y:S02]  /*56f0*/  USEL UR11, UR6, UR4, !UP2 ;  /* 0x00000004060b7287 */ /* 0x000fe4000d000000 */
[----:B------:R-:W-:Y:S02]  /*5700*/  UIADD3 UR8, UPT, UPT, -UR5, URZ, URZ ;  /* 0x000000ff05087290 */ /* 0x000fe4000fffe1ff */
[----:B------:R-:W-:Y:S01]  /*5710*/  UIADD3 UR10, UPT, UPT, -UR11, URZ, URZ ;  /* 0x000000ff0b0a7290 */ /* 0x000fe2000fffe1ff */
[----:B------:R-:W-:Y:S01]  /*5720*/  @!UP0 UMOV UR4, UR9 ;  /* 0x0000000900048c82 */ /* 0x000fe20008000000 */
[----:B------:R-:W-:Y:S02]  /*5730*/  UIADD3 UR9, UPT, UPT, -UR6, URZ, URZ ;  /* 0x000000ff06097290 */ /* 0x000fe4000fffe1ff */
[----:B------:R-:W-:Y:S02]  /*5740*/  @!UP0 USHF.R.U32.HI UR4, URZ, UR41, UR4 ;  /* 0x00000029ff048299 */ /* 0x000fe40008011604 */
[----:B------:R-:W-:Y:S02]  /*5750*/  UIMAD UR10, UR42, UR10, UR6 ;  /* 0x0000000a2a0a72a4 */ /* 0x000fe4000f8e0206 */
[----:B------:R-:W-:Y:S04]  /*5760*/  @!UP0 USEL UR4, UR5, UR4, !UP2 ;  /* 0x0000000405048287 */ /* 0x000fe8000d000000 */
[----:B------:R-:W-:Y:S02]  /*5770*/  @!UP0 UIMAD UR10, UR7, UR10, UR4 ;  /* 0x0000000a070a82a4 */ /* 0x000fe4000f8e0204 */
[----:B------:R-:W-:Y:S02]  /*5780*/  @!UP0 UIADD3 UR11, UPT, UPT, UR11, -UR4, URZ ;  /* 0x800000040b0b8290 */ /* 0x000fe4000fffe0ff */
[----:B------:R-:W-:Y:S02]  /*5790*/  UIMAD UR7, UR43, UR8, UR38 ;  /* 0x000000082b0772a4 */ /* 0x000fe4000f8e0226 */
[----:B------:R-:W-:Y:S02]  /*57a0*/  @!UP0 UIMAD UR6, UR11, UR42, UR5 ;  /* 0x0000002a0b0682a4 */ /* 0x000fe4000f8e0205 */
[----:B------:R-:W-:Y:S01]  /*57b0*/  UIMAD UR4, UR54, UR9, UR37 ;  /* 0x00000009360472a4 */ /* 0x000fe2000f8e0225 */
[----:B------:R-:W-:Y:S02]  /*57c0*/  @!UP0 UMOV UR5, UR10 ;  /* 0x0000000a00058c82 */ /* 0x000fe40008000000 */
[----:B------:R-:W-:Y:S02]  /*57d0*/  UIMAD UR38, UR5, UR43, UR7 ;  /* 0x0000002b052672a4 */ /* 0x000fe4000f8e0207 */
[----:B------:R-:W-:Y:S11]  /*57e0*/  UIMAD UR37, UR6, UR54, UR4 ;  /* 0x00000036062572a4 */ /* 0x000ff6000f8e0204 */
[----:B------:R-:W-:Y:S01]  /*57f0*/  @!UPT UIADD3 URZ, UPT, UPT, URZ, URZ, URZ ;  /* 0x000000fffffff290 */ /* 0x000fe2000fffe0ff */
.L_x_91:
[----:B------:R-:W-:Y:S01]  /*5800*/  UISETP.NE.AND UP0, UPT, UR39, 0x1, UPT ;  /* 0x000000012700788c */ /* 0x000fe2000bf05270 */
[----:B------:R-:W-:Y:S01]  /*5810*/  LOP3.LUT P0, RZ, R68, 0x3f0, RZ, 0xc0, !PT ;  /* 0x000003f044ff7812 */ /* 0x000fe2000780c0ff */
[----:B------:R-:W-:Y:S01]  /*5820*/  USHF.L.U32 UR50, UR16, 0x6, URZ ;  /* 0x0000000610327899 */ /* 0x000fe200080006ff */
[----:B------:R-:W-:Y:S01]  /*5830*/  BSSY.RECONVERGENT B6, `(.L_x_92) ;  /* 0x0000034000067945 */ /* 0x000fe20003800200 */
[----:B------:R-:W-:Y:S01]  /*5840*/  USHF.L.U32 UR49, UR20, 0x7, URZ ;  /* 0x0000000714317899 */ /* 0x000fe200080006ff */
[----:B------:R-:W-:Y:S06]  /*5850*/  IADD3 R70, PT, PT, R70, 0x1, RZ ;  /* 0x0000000146467810 */ /* 0x000fec0007ffe0ff */
[----:B------:R-:W2:Y:S01]  /*5860*/  @!UP0 LDCU.128 UR12, c[0x0][0xb10] ;  /* 0x00016200ff0c87ac */ /* 0x000ea20008000c00 */
[----:B------:R-:W3:Y:S01]  /*5870*/  @!UP0 LDCU UR5, c[0x0][0xb0c] ;  /* 0x00016180ff0587ac */ /* 0x000ee20008000800 */
[----:B------:R-:W4:Y:S01]  /*5880*/  @!UP0 LDCU UR10, c[0x0][0xb20] ;  /* 0x00016400ff0a87ac */ /* 0x000f220008000800 */
[----:B--2---:R-:W-:Y:S02]  /*5890*/  UIMAD.WIDE.U32 UR8, UR38, UR12, URZ ;  /* 0x0000000c260872a5 */ /* 0x004fe4000f8e00ff */
[----:B------:R-:W-:Y:S02]  /*58a0*/  UIMAD.WIDE.U32 UR6, UR37, UR15, URZ ;  /* 0x0000000f250672a5 */ /* 0x000fe4000f8e00ff */
[----:B------:R-:W-:Y:S03]  /*58b0*/  @!UP0 UISETP.NE.AND UP1, UPT, UR14, 0x1, UPT ;  /* 0x000000010e00888c */ /* 0x000fe6000bf25270 */
[----:B------:R-:W-:Y:S01]  /*58c0*/  @!UP0 UMOV UR4, UR9 ;  /* 0x0000000900048c82 */ /* 0x000fe20008000000 */
[----:B---3--:R-:W-:Y:S02]  /*58d0*/  @!UP0 UISETP.NE.AND UP2, UPT, UR5, 0x1, UPT ;  /* 0x000000010500888c */ /* 0x008fe4000bf45270 */
[----:B------:R-:W-:Y:S01]  /*58e0*/  @!UP0 USHF.R.U32.HI UR4, URZ, UR13, UR4 ;  /* 0x0000000dff048299 */ /* 0x000fe20008011604 */
[----:B------:R-:W-:Y:S02]  /*58f0*/  @!UP0 UMOV UR6, UR7 ;  /* 0x0000000700068c82 */ /* 0x000fe40008000000 */
[----:B----4-:R-:W-:Y:S02]  /*5900*/  @!UP0 USHF.R.U32.HI UR6, URZ, UR10, UR6 ;  /* 0x0000000aff068299 */ /* 0x010fe40008011606 */
[----:B------:R-:W-:Y:S02]  /*5910*/  @!UP0 USEL UR7, UR38, UR4, !UP2 ;  /* 0x0000000426078287 */ /* 0x000fe4000d000000 */
[----:B------:R-:W-:Y:S04]  /*5920*/  @!UP0 USEL UR6, UR37, UR6, !UP1 ;  /* 0x0000000625068287 */ /* 0x000fe8000c800000 */
[----:B------:R-:W-:Y:S02]  /*5930*/  @!UP0 UIADD3 UR4, UPT, UPT, -UR7, UR6, URZ ;  /* 0x0000000607048290 */ /* 0x000fe4000fffe1ff */
[----:B------:R-:W-:Y:S02]  /*5940*/  @!UP0 UIADD3 UR6, UPT, UPT, UR7, -UR6, URZ ;  /* 0x8000000607068290 */ /* 0x000fe4000fffe0ff */
[----:B------:R-:W-:Y:S02]  /*5950*/  @!UP0 UIMAD UR38, UR4, UR5, UR38 ;  /* 0x00000005042682a4 */ /* 0x000fe4000f8e0226 */
[----:B------:R-:W-:Y:S01]  /*5960*/  @!UP0 UIMAD UR37, UR6, UR14, UR37 ;  /* 0x0000000e062582a4 */ /* 0x000fe2000f8e0225 */
[----:B------:R-:W-:Y:S11]  /*5970*/  @!P0 BRA `(.L_x_93) ;  /* 0x00000000007c8947 */ /* 0x000ff60003800000 */
[----:B------:R-:W2:Y:S01]  /*5980*/  LDCU.64 UR8, c[0x4][0x80] ;  /* 0x01001000ff0877ac */ /* 0x000ea20008000a00 */
[----:B------:R-:W-:Y:S01]  /*5990*/  MOV R2, 0x0 ;  /* 0x0000000000027802 */ /* 0x000fe20000000f00 */
[----:B------:R-:W-:Y:S02]  /*59a0*/  HFMA2 R12, -RZ, RZ, 0, 5.9604644775390625e-08 ;  /* 0x00000001ff0c7431 */ /* 0x000fe400000001ff */
[----:B------:R-:W-:Y:S01]  /*59b0*/  IMAD.MOV.U32 R8, RZ, RZ, 0x70 ;  /* 0x00000070ff087424 */ /* 0x000fe200078e00ff */
[----:B------:R3:W4:Y:S01]  /*59c0*/  LDC.64 R14, c[0x4][R2] ;  /* 0x01000000020e7b82 */ /* 0x0007220000000a00 */
[----:B------:R-:W1:Y:S01]  /*59d0*/  LDCU.64 UR6, c[0x4][0x88] ;  /* 0x01001100ff0677ac */ /* 0x000e620008000a00 */
[----:B------:R-:W-:Y:S01]  /*59e0*/  IMAD.MOV.U32 R13, RZ, RZ, RZ ;  /* 0x000000ffff0d7224 */ /* 0x000fe200078e00ff */
[----:B------:R-:W1:Y:S01]  /*59f0*/  LDCU.64 UR4, c[0x4][0x8] ;  /* 0x01000100ff0477ac */ /* 0x000e620008000a00 */
[----:B--2---:R-:W-:Y:S01]  /*5a00*/  MOV R5, UR9 ;  /* 0x0000000900057c02 */ /* 0x004fe20008000f00 */
[----:B------:R-:W-:Y:S01]  /*5a10*/  IMAD.U32 R4, RZ, RZ, UR8 ;  /* 0x00000008ff047e24 */ /* 0x000fe2000f8e00ff */
[----:B-1----:R-:W-:Y:S01]  /*5a20*/  MOV R7, UR7 ;  /* 0x0000000700077c02 */ /* 0x002fe20008000f00 */
[----:B------:R-:W-:Y:S01]  /*5a30*/  IMAD.U32 R6, RZ, RZ, UR6 ;  /* 0x00000006ff067e24 */ /* 0x000fe2000f8e00ff */
[----:B------:R-:W-:Y:S01]  /*5a40*/  MOV R11, UR5 ;  /* 0x00000005000b7c02 */ /* 0x000fe20008000f00 */
[----:B------:R-:W-:Y:S02]  /*5a50*/  IMAD.U32 R10, RZ, RZ, UR4 ;  /* 0x00000004ff0a7e24 */ /* 0x000fe4000f8e00ff */
[----:B------:R-:W-:Y:S07]  /*5a60*/  LEPC R20, `(.L_x_94) ;  /* 0x000000001014794e */ /* 0x000fee0000000000 */
[----:B---345:R-:W-:Y:S05]  /*5a70*/  CALL.ABS.NOINC R14 ;  /* 0x000000000e007343 */ /* 0x038fea0003c00000 */
.L_x_94:
[----:B------:R-:W1:Y:S01]  /*5a80*/  LDCU.64 UR8, c[0x4][0x80] ;  /* 0x01001000ff0877ac */ /* 0x000e620008000a00 */
[----:B------:R-:W2:Y:S01]  /*5a90*/  LDC.64 R2, c[0x4][R2] ;  /* 0x0100000002027b82 */ /* 0x000ea20000000a00 */
[----:B------:R-:W-:Y:S02]  /*5aa0*/  HFMA2 R12, -RZ, RZ, 0, 5.9604644775390625e-08 ;  /* 0x00000001ff0c7431 */ /* 0x000fe400000001ff */
[----:B------:R-:W-:Y:S02]  /*5ab0*/  IMAD.MOV.U32 R8, RZ, RZ, 0x70 ;  /* 0x00000070ff087424 */ /* 0x000fe400078e00ff */
[----:B------:R-:W-:Y:S01]  /*5ac0*/  IMAD.MOV.U32 R13, RZ, RZ, RZ ;  /* 0x000000ffff0d7224 */ /* 0x000fe200078e00ff */
[----:B------:R-:W3:Y:S01]  /*5ad0*/  LDCU.64 UR6, c[0x4][0x88] ;  /* 0x01001100ff0677ac */ /* 0x000ee20008000a00 */
[----:B------:R-:W4:Y:S01]  /*5ae0*/  LDCU.64 UR4, c[0x4][0x8] ;  /* 0x01000100ff0477ac */ /* 0x000f220008000a00 */
[----:B-1----:R-:W-:Y:S02]  /*5af0*/  MOV R4, UR8 ;  /* 0x0000000800047c02 */ /* 0x002fe40008000f00 */
[----:B------:R-:W-:Y:S02]  /*5b00*/  MOV R5, UR9 ;  /* 0x0000000900057c02 */ /* 0x000fe40008000f00 */
[----:B---3--:R-:W-:Y:S01]  /*5b10*/  MOV R7, UR7 ;  /* 0x0000000700077c02 */ /* 0x008fe20008000f00 */
[----:B------:R-:W-:Y:S01]  /*5b20*/  IMAD.U32 R6, RZ, RZ, UR6 ;  /* 0x00000006ff067e24 */ /* 0x000fe2000f8e00ff */
[----:B----4-:R-:W-:Y:S01]  /*5b30*/  MOV R11, UR5 ;  /* 0x00000005000b7c02 */ /* 0x010fe20008000f00 */
[----:B------:R-:W-:Y:S02]  /*5b40*/  IMAD.U32 R10, RZ, RZ, UR4 ;  /* 0x00000004ff0a7e24 */ /* 0x000fe4000f8e00ff */
[----:B------:R-:W-:Y:S07]  /*5b50*/  LEPC R20, `(.L_x_93) ;  /* 0x000000001014794e */ /* 0x000fee0000000000 */
[----:B--2---:R-:W-:Y:S05]  /*5b60*/  CALL.ABS.NOINC R2 ;  /* 0x0000000002007343 */ /* 0x004fea0003c00000 */
.L_x_93:
[----:B------:R-:W-:Y:S05]  /*5b70*/  BSYNC.RECONVERGENT B6 ;  /* 0x0000000000067941 */ /* 0x000fea0003800200 */
.L_x_92:
[----:B------:R-:W-:Y:S01]  /*5b80*/  R2UR UR4, R67 ;  /* 0x00000000430472ca */ /* 0x000fe200000e0000 */
[----:B------:R-:W-:Y:S01]  /*5b90*/  UISETP.NE.U32.AND UP0, UPT, UR62, URZ, UPT ;  /* 0x000000ff3e00728c */ /* 0x000fe2000bf05070 */
[----:B------:R-:W-:Y:S02]  /*5ba0*/  ISETP.NE.U32.AND P4, PT, R60, RZ, PT ;  /* 0x000000ff3c00720c */ /* 0x000fe40003f85070 */
[----:B------:R-:W-:Y:S01]  /*5bb0*/  ISETP.NE.U32.AND P2, PT, RZ, UR56, PT ;  /* 0x00000038ff007c0c */ /* 0x000fe2000bf45070 */
[----:B------:R-:W-:Y:S01]  /*5bc0*/  UISETP.NE.AND.EX UP1, UPT, UR63, URZ, UPT, UP0 ;  /* 0x000000ff3f00728c */ /* 0x000fe2000bf25300 */
[----:B------:R-:W-:Y:S01]  /*5bd0*/  ISETP.NE.AND.EX P4, PT, R61, RZ, PT, P4 ;  /* 0x000000ff3d00720c */ /* 0x000fe20003f85340 */
[----:B------:R-:W-:Y:S01]  /*5be0*/  UPLOP3.LUT UP0, UPT, UPT, UPT, UPT, 0x40, 0x4 ;  /* 0x000000000004789c */ /* 0x000fe20003f0e870 */
[----:B------:R-:W-:Y:S05]  /*5bf0*/  ISETP.NE.AND.EX P2, PT, RZ, UR57, PT, P2 ;  /* 0x00000039ff007c0c */ /* 0x000fea000bf45320 */
[----:B------:R-:W-:Y:S06]  /*5c00*/  UISETP.NE.AND UP2, UPT, UR4, URZ, UPT ;  /* 0x000000ff0400728c */ /* 0x000fec000bf45270 */
[----:B------:R-:W-:Y:S05]  /*5c10*/  PLOP3.LUT P1, PT, PT, PT, UP2, 0x80, 0x8 ;  /* 0x000000000008781c */ /* 0x000fea0003f2f028 */
[----:B------:R-:W-:Y:S06]  /*5c20*/  @UP2 UPLOP3.LUT UP0, UPT, UPT, UPT, UP1, 0x80, 0x8 ;  /* 0x000000000008289c */ /* 0x000fec0003f0f010 */
[----:B------:R-:W-:Y:S01]  /*5c30*/  PLOP3.LUT P0, PT, PT, PT, UP0, 0x80, 0x8 ;  /* 0x000000000008781c */ /* 0x000fe20003f0f008 */
[----:B------:R-:W-:Y:S01]  /*5c40*/  @!UPT UIADD3 URZ, UPT, UPT, URZ, URZ, URZ ;  /* 0x000000fffffff290 */ /* 0x000fe2000fffe0ff */
[----:B------:R-:W-:Y:S11]  /*5c50*/  BRA.U !UP1, `(.L_x_95) ;  /* 0x00000001093c7547 */ /* 0x000ff6000b800000 */
[----:B------:R-:W-:Y:S01]  /*5c60*/  UISETP.NE.U32.AND UP0, UPT, UR56, URZ, UPT ;  /* 0x000000ff3800728c */ /* 0x000fe2000bf05070 */
[----:B-1----:R-:W-:Y:S01]  /*5c70*/  HFMA2 R0, -RZ, RZ, 0, 5.9604644775390625e-08 ;  /* 0x00000001ff007431 */ /* 0x002fe200000001ff */
[----:B------:R-:W1:Y:S01]  /*5c80*/  LDCU.64 UR8, c[0x0][0x358] ;  /* 0x00006b00ff0877ac */ /* 0x000e620008000a00 */
[----:B------:R-:W-:Y:S01]  /*5c90*/  IMAD.MOV.U32 R63, RZ, RZ, 0x1 ;  /* 0x00000001ff3f7424 */ /* 0x000fe200078e00ff */
[----:B------:R-:W-:Y:S06]  /*5ca0*/  UISETP.NE.AND.EX UP0, UPT, UR57, URZ, UPT, UP0 ;  /* 0x000000ff3900728c */ /* 0x000fec000bf05300 */
[----:B------:R-:W-:Y:S05]  /*5cb0*/  PLOP3.LUT P3, PT, PT, PT, UP0, 0x80, 0x8 ;  /* 0x000000000008781c */ /* 0x000fea0003f6f008 */
[----:B------:R-:W2:Y:S01]  /*5cc0*/  @UP0 LDCU.64 UR4, c[0x0][0x888] ;  /* 0x00011100ff0407ac */ /* 0x000ea20008000a00 */
[----:B------:R-:W-:Y:S07]  /*5cd0*/  @UP0 UIMAD UR6, UR36, UR62, URZ ;  /* 0x0000003e240602a4 */ /* 0x000fee000f8e02ff */
[----:B------:R-:W-:Y:S01]  /*5ce0*/  @!P3 PRMT R63, R0, 0x7610, R63 ;  /* 0x00007610003fb816 */ /* 0x000fe2000000003f */
[----:B--2---:R-:W-:Y:S06]  /*5cf0*/  @UP0 UIMAD.WIDE UR4, UR6, 0x4, UR4 ;  /* 0x00000004060408a5 */ /* 0x004fec000f8e0204 */
[----:B------:R-:W-:Y:S01]  /*5d00*/  IMAD.U32 R2, RZ, RZ, UR4 ;  /* 0x00000004ff027e24 */ /* 0x000fe2000f8e00ff */
[----:B------:R-:W-:Y:S04]  /*5d10*/  MOV R3, UR5 ;  /* 0x0000000500037c02 */ /* 0x000fe80008000f00 */
[----:B------:R-:W2:Y:S01]  /*5d20*/  @!UP0 LDCU UR4, c[0x0][0x880] ;  /* 0x00011000ff0487ac */ /* 0x000ea20008000800 */
[----:B-1---5:R3:W5:Y:S02]  /*5d30*/  @P3 LDG.E R27, desc[UR8][R2.64] ;  /* 0x00000008021b3981 */ /* 0x022764000c1e1900 */
[----:B--23--:R-:W-:Y:S02]  /*5d40*/  @!P3 IMAD.U32 R27, RZ, RZ, UR4 ;  /* 0x00000004ff1bbe24 */ /* 0x00cfe4000f8e00ff */
.L_x_95:
[----:B------:R-:W-:Y:S05]  /*5d50*/  @!P4 BRA `(.L_x_96) ;  /* 0x000000000024c947 */ /* 0x000fea0003800000 */
[----:B------:R-:W-:Y:S01]  /*5d60*/  ISETP.NE.U32.AND P3, PT, R42, RZ, PT ;  /* 0x000000ff2a00720c */ /* 0x000fe20003f65070 */
[----:B------:R-:W2:Y:S03]  /*5d70*/  LDCU.64 UR4, c[0x0][0x358] ;  /* 0x00006b00ff0477ac */ /* 0x000ea60008000a00 */
[----:B------:R-:W-:Y:S11]  /*5d80*/  ISETP.NE.AND.EX P3, PT, R43, RZ, PT, P3 ;  /* 0x000000ff2b00720c */ /* 0x000ff60003f65330 */
[----:B------:R-:W-:Y:S02]  /*5d90*/  @!UPT UIADD3 URZ, UPT, UPT, URZ, URZ, URZ ;  /* 0x000000fffffff290 */ /* 0x000fe4000fffe0ff */
[----:B------:R-:W3:Y:S01]  /*5da0*/  @P3 LDC.64 R2, c[0x0][0x8a8] ;  /* 0x00022a00ff023b82 */ /* 0x000ee20000000a00 */
[----:B-1----:R-:W-:Y:S04]  /*5db0*/  @P3 IMAD R0, R60, UR36, RZ ;  /* 0x000000243c003c24 */ /* 0x002fe8000f8e02ff */
[----:B---3--:R-:W-:Y:S05]  /*5dc0*/  @P3 IMAD.WIDE R2, R0, 0x4, R2 ;  /* 0x0000000400023825 */ /* 0x008fea00078e0202 */
[----:B--2--5:R2:W5:Y:S02]  /*5dd0*/  @P3 LDG.E R24, desc[UR4][R2.64] ;  /* 0x0000000402183981 */ /* 0x024564000c1e1900 */
[----:B--2---:R-:W3:Y:S02]  /*5de0*/  @!P3 LDC R24, c[0x0][0x8a0] ;  /* 0x00022800ff18bb82 */ /* 0x004ee40000000800 */
.L_x_96:
[----:B-----5:R-:W-:Y:S01]  /*5df0*/  FSETP.NEU.AND P3, PT, R27, RZ, PT ;  /* 0x000000ff1b00720b */ /* 0x020fe20003f6d000 */
[----:B------:R-:W-:Y:S01]  /*5e00*/  IMAD.SHL.U32 R84, R62, 0x4, RZ ;  /* 0x000000043e547824 */ /* 0x000fe200078e00ff */
[----:B------:R-:W-:Y:S01]  /*5e10*/  SEL R5, RZ, 0xffffffff, P2 ;  /* 0xffffffffff057807 */ /* 0x000fe20001000000 */
[----:B------:R-:W-:Y:S01]  /*5e20*/  BSSY B1, `(.L_x_97) ;  /* 0x0000044000017945 */ /* 0x000fe20003800000 */
[----:B------:R-:W-:Y:S01]  /*5e30*/  @P1 LOP3.LUT P2, RZ, R63, 0xff, RZ, 0xc0, !PT ;  /* 0x000000ff3fff1812 */ /* 0x000fe2000784c0ff */
[----:B------:R-:W-:Y:S01]  /*5e40*/  VIADD R79, R84, UR44 ;  /* 0x0000002c544f7c36 */ /* 0x000fe20008000000 */
[----:B------:R-:W-:Y:S01]  /*5e50*/  @P1 SEL R2, RZ, 0xffffffff, P3 ;  /* 0xffffffffff021807 */ /* 0x000fe20001800000 */
[----:B------:R-:W-:Y:S01]  /*5e60*/  IMAD.MOV.U32 R85, RZ, RZ, 0x1 ;  /* 0x00000001ff557424 */ /* 0x000fe200078e00ff */
[----:B------:R-:W-:Y:S01]  /*5e70*/  LOP3.LUT R73, R73, 0x1, RZ, 0x3c, !PT ;  /* 0x0000000149497812 */ /* 0x000fe200078e3cff */
[----:B------:R-:W-:Y:S01]  /*5e80*/  IMAD.MOV.U32 R83, RZ, RZ, RZ ;  /* 0x000000ffff537224 */ /* 0x000fe200078e00ff */
[----:B------:R-:W-:Y:S02]  /*5e90*/  @P0 SEL R2, R5, R2, !P2 ;  /* 0x0000000205020207 */ /* 0x000fe40005000000 */
[----:B------:R-:W-:Y:S02]  /*5ea0*/  CS2R R46, SRZ ;  /* 0x00000000002e7805 */ /* 0x000fe4000001ff00 */
[----:B------:R-:W-:Y:S02]  /*5eb0*/  LEA R80, R22, UR44, 0x3 ;  /* 0x0000002c16507c11 */ /* 0x000fe4000f8e18ff */
[----:B------:R-:W-:Y:S02]  /*5ec0*/  CS2R R44, SRZ ;  /* 0x00000000002c7805 */ /* 0x000fe4000001ff00 */
[----:B------:R-:W-:Y:S02]  /*5ed0*/  @P1 LOP3.LUT R2, R2, 0x1, RZ, 0xc0, !PT ;  /* 0x0000000102021812 */ /* 0x000fe400078ec0ff */
[----:B------:R-:W-:Y:S02]  /*5ee0*/  CS2R R50, SRZ ;  /* 0x0000000000327805 */ /* 0x000fe4000001ff00 */
[----:B------:R-:W-:Y:S02]  /*5ef0*/  SHF.L.U32 R3, R72, 0x1f, RZ ;  /* 0x0000001f48037819 */ /* 0x000fe400000006ff */
[----:B------:R-:W-:Y:S02]  /*5f00*/  CS2R R48, SRZ ;  /* 0x0000000000307805 */ /* 0x000fe4000001ff00 */
[----:B------:R-:W-:Y:S02]  /*5f10*/  ISETP.NE.U32.OR P6, PT, R2, 0x1, !P1 ;  /* 0x000000010200780c */ /* 0x000fe40004fc5470 */
[----:B------:R-:W-:Y:S02]  /*5f20*/  CS2R R54, SRZ ;  /* 0x0000000000367805 */ /* 0x000fe4000001ff00 */
[----:B------:R-:W-:Y:S02]  /*5f30*/  PLOP3.LUT P2, PT, PT, PT, UP1, 0x80, 0x8 ;  /* 0x000000000008781c */ /* 0x000fe40003f4f018 */
[----:B------:R-:W-:Y:S02]  /*5f40*/  CS2R R52, SRZ ;  /* 0x0000000000347805 */ /* 0x000fe4000001ff00 */
[----:B------:R-:W-:Y:S02]  /*5f50*/  LEA.HI R25, R22, R22, RZ, 0x1 ;  /* 0x0000001616197211 */ /* 0x000fe400078f08ff */
[----:B------:R-:W-:Y:S02]  /*5f60*/  CS2R R58, SRZ ;  /* 0x00000000003a7805 */ /* 0x000fe4000001ff00 */
[----:B------:R-:W-:Y:S02]  /*5f70*/  LOP3.LUT P4, R69, R63, 0xff, RZ, 0xc0, !PT ;  /* 0x000000ff3f457812 */ /* 0x000fe4000788c0ff */
[----:B------:R-:W-:Y:S02]  /*5f80*/  CS2R R56, SRZ ;  /* 0x0000000000387805 */ /* 0x000fe4000001ff00 */
[----:B------:R-:W-:Y:S01]  /*5f90*/  SEL R2, RZ, 0xffffffff, P3 ;  /* 0xffffffffff027807 */ /* 0x000fe20001800000 */
[C---:B-1----:R-:W-:Y:S01]  /*5fa0*/  IMAD.SHL.U32 R0, R25.reuse, 0x40, RZ ;  /* 0x0000004019007824 */ /* 0x042fe200078e00ff */
[----:B------:R-:W-:Y:S01]  /*5fb0*/  LOP3.LUT R25, R25, 0xffe, RZ, 0xc0, !PT ;  /* 0x00000ffe19197812 */ /* 0x000fe200078ec0ff */
[----:B------:R-:W-:Y:S01]  /*5fc0*/  VIADD R81, R79, 0x400 ;  /* 0x000004004f517836 */ /* 0x000fe20000000000 */
[----:B------:R-:W-:Y:S01]  /*5fd0*/  P2R R77, PR, RZ, 0x40 ;  /* 0x00000040ff4d7803 */ /* 0x000fe20000000000 */
[----:B------:R-:W-:Y:S01]  /*5fe0*/  IMAD.IADD R78, R74, 0x1, R79 ;  /* 0x000000014a4e7824 */ /* 0x000fe200078e024f */
[----:B------:R-:W-:Y:S01]  /*5ff0*/  @P6 SHF.L.U32 R4, R73, 0x1f, RZ ;  /* 0x0000001f49046819 */ /* 0x000fe200000006ff */
[----:B------:R-:W-:Y:S01]  /*6000*/  IMAD.IADD R25, R22, 0x1, -R25 ;  /* 0x0000000116197824 */ /* 0x000fe200078e0a19 */
[----:B------:R-:W-:Y:S02]  /*6010*/  @P2 SEL R2, R5, R2, !P4 ;  /* 0x0000000205022207 */ /* 0x000fe40006000000 */
[----:B------:R-:W1:Y:S01]  /*6020*/  @P6 SYNCS.PHASECHK.TRANS64.TRYWAIT P1, [UR44+0x40], R4 ;  /* 0x00004004ff0065a7 */ /* 0x000e62000802112c */
[----:B------:R-:W-:Y:S02]  /*6030*/  LOP3.LUT R0, R0, 0xffffff80, RZ, 0xc0, !PT ;  /* 0xffffff8000007812 */ /* 0x000fe400078ec0ff */
[----:B------:R-:W-:Y:S03]  /*6040*/  LOP3.LUT R2, R2, 0x1, RZ, 0xc0, !PT ;  /* 0x0000000102027812 */ /* 0x000fe600078ec0ff */
[----:B------:R-:W-:Y:S01]  /*6050*/  IMAD.IADD R0, R23, 0x1, R0 ;  /* 0x0000000117007824 */ /* 0x000fe200078e0200 */
[----:B------:R-:W-:Y:S03]  /*6060*/  ISETP.NE.U32.AND P5, PT, R2, 0x1, PT ;  /* 0x000000010200780c */ /* 0x000fe60003fa5070 */
[----:B------:R-:W-:Y:S01]  /*6070*/  IMAD R25, R25, 0x100000, R0 ;  /* 0x0010000019197824 */ /* 0x000fe200078e0200 */
[----:B------:R-:W-:Y:S01]  /*6080*/  P2R R86, PR, RZ, 0x20 ;  /* 0x00000020ff567803 */ /* 0x000fe20000000000 */
[----:B------:R2:W4:Y:S01]  /*6090*/  SYNCS.PHASECHK.TRANS64.TRYWAIT P0, [R80+URZ+0xb0], R3 ;  /* 0x0000b003500075a7 */ /* 0x00052200080011ff */
[----:B-1----:R-:W-:Y:S01]  /*60a0*/  @P6 SEL R85, RZ, 0x1, !P1 ;  /* 0x00000001ff556807 */ /* 0x002fe20004800000 */
[----:B--2---:R-:W-:Y:S06]  /*60b0*/  @!P6 BRA `(.L_x_98) ;  /* 0x000000000068e947 */ /* 0x004fec0003800000 */
[----:B------:R-:W-:Y:S01]  /*60c0*/  @P5 IMAD R5, R75, 0x4, R81 ;  /* 0x000000044b055824 */ /* 0x000fe200078e0251 */
[----:B------:R-:W-:Y:S01]  /*60d0*/  ISETP.NE.AND P1, PT, R85, RZ, PT ;  /* 0x000000ff5500720c */ /* 0x000fe20003f25270 */
[----:B------:R-:W-:Y:S01]  /*60e0*/  @P5 IMAD R2, R75, 0x4, R79 ;  /* 0x000000044b025824 */ /* 0x000fe200078e024f */
[----:B------:R-:W-:Y:S01]  /*60f0*/  BSSY B0, `(.L_x_99) ;  /* 0x000000e000007945 */ /* 0x000fe20003800000 */
[----:B------:R-:W-:Y:S01]  /*6100*/  IMAD.MOV.U32 R46, RZ, RZ, RZ ;  /* 0x000000ffff2e7224 */ /* 0x000fe200078e00ff */
[----:B------:R-:W-:Y:S01]  /*6110*/  CS2R R50, SRZ ;  /* 0x0000000000327805 */ /* 0x000fe2000001ff00 */
[----:B------:R-:W-:Y:S01]  /*6120*/  @P5 IMAD.IADD R4, R74, 0x1, R5 ;  /* 0x000000014a045824 */ /* 0x000fe200078e0205 */
[----:B------:R-:W-:Y:S02]  /*6130*/  CS2R R48, SRZ ;  /* 0x0000000000307805 */ /* 0x000fe4000001ff00 */
[----:B------:R-:W-:Y:S02]  /*6140*/  CS2R R44, SRZ ;  /* 0x00000000002c7805 */ /* 0x000fe4000001ff00 */
[----:B------:R-:W-:Y:S02]  /*6150*/  CS2R R58, SRZ ;  /* 0x00000000003a7805 */ /* 0x000fe4000001ff00 */
[----:B------:R-:W-:Y:S02]  /*6160*/  CS2R R56, SRZ ;  /* 0x0000000000387805 */ /* 0x000fe4000001ff00 */
[----:B------:R-:W-:Y:S02]  /*6170*/  CS2R R54, SRZ ;  /* 0x0000000000367805 */ /* 0x000fe4000001ff00 */
[----:B------:R-:W-:Y:S01]  /*6180*/  CS2R R52, SRZ ;  /* 0x0000000000347805 */ /* 0x000fe2000001ff00 */
[----:B------:R-:W-:Y:S06]  /*6190*/  @P1 BRA `(.L_x_100) ;  /* 0x00000000000c1947 */ /* 0x000fec0003800000 */
[----:B------:R-:W-:Y:S04]  /*61a0*/  SHF.L.U32 R5, R73, 0x1f, RZ ;  /* 0x0000001f49057819 */ /* 0x000fe800000006ff */
[----:B------:R-:W1:Y:S02]  /*61b0*/  SYNCS.PHASECHK.TRANS64.TRYWAIT P1, [UR44+0x40], R5 ;  /* 0x00004005ff0075a7 */ /* 0x000e64000802112c */
[----:B-1----:R-:W-:Y:S05]  /*61c0*/  @!P1 BRA `(.L_x_101) ;  /* 0x0000003000989947 */ /* 0x002fea0003800000 */
.L_x_100:
[----:B------:R-:W-:Y:S05]  /*61d0*/  BSYNC B0 ;  /* 0x0000000000007941 */ /* 0x000fea0003800000 */
.L_x_99:
[----:B------:R-:W-:Y:S01]  /*61e0*/  ISETP.NE.AND P1, PT, R86, RZ, PT ;  /* 0x000000ff5600720c */ /* 0x000fe20003f25270 */
[----:B------:R-:W-:Y:S11]  /*61f0*/  HFMA2 R83, -RZ, RZ, 0, 5.9604644775390625e-08 ;  /* 0x00000001ff537431 */ /* 0x000ff600000001ff */
[----:B------:R-:W-:Y:S01]  /*6200*/  @!UPT UIADD3 URZ, UPT, UPT, URZ, URZ, URZ ;  /* 0x000000fffffff290 */ /* 0x000fe2000fffe0ff */
[----:B------:R-:W-:Y:S05]  /*6210*/  @P1 WARPSYNC.ALL ;  /* 0x0000000000001948 */ /* 0x000fea0003800000 */
[----:B------:R2:W1:Y:S04]  /*6220*/  @P1 LDSM.16.M88.4 R48, [R2+0x400] ;  /* 0x000400000230183b */ /* 0x0004680000000200 */
[----:B------:R2:W1:Y:S04]  /*6230*/  @P1 LDSM.16.M88.4 R44, [R4] ;  /* 0x00000000042c183b */ /* 0x0004680000000200 */
[----:B------:R2:W1:Y:S04]  /*6240*/  @P1 LDSM.16.M88.4 R56, [R84+UR44+0x400] ;  /* 0x0004002c5438183b */ /* 0x0004680008000200 */
[----:B------:R2:W1:Y:S02]  /*6250*/  @P1 LDSM.16.M88.4 R52, [R78+0x400] ;  /* 0x000400004e34183b */ /* 0x0004640000000200 */
.L_x_98:
[----:B------:R-:W-:Y:S05]  /*6260*/  BSYNC B1 ;  /* 0x0000000000017941 */ /* 0x000fea0003800000 */
.L_x_97:
[----:B-1----:R-:W-:Y:S04]  /*6270*/  SHF.R.U32.HI R5, RZ, 0x15, R25 ;  /* 0x00000015ff057819 */ /* 0x002fe80000011619 */
[----:B------:R-:W-:Y:S01]  /*6280*/  LOP3.LUT P1, RZ, R5, 0x3, R64, 0x48, !PT ;  /* 0x0000000305ff7812 */ /* 0x000fe20007824840 */
[----:B------:R-:W-:Y:S01]  /*6290*/  @!UPT UIADD3 URZ, UPT, UPT, URZ, URZ, URZ ;  /* 0x000000fffffff290 */ /* 0x000fe2000fffe0ff */
[----:B----4-:R-:W-:Y:S11]  /*62a0*/  @P0 BRA `(.L_x_102) ;  /* 0x0000000000080947 */ /* 0x010ff60003800000 */
[----:B------:R-:W1:Y:S02]  /*62b0*/  SYNCS.PHASECHK.TRANS64.TRYWAIT P0, [R80+URZ+0xb0], R3 ;  /* 0x0000b003500075a7 */ /* 0x000e6400080011ff */
[----:B-1----:R-:W-:Y:S05]  /*62c0*/  @!P0 BRA `(.L_x_103) ;  /* 0x0000003000708947 */ /* 0x002fea0003800000 */
.L_x_102:
[----:B------:R-:W-:Y:S05]  /*62d0*/  @!P1 BRA `(.L_x_104) ;  /* 0x0000000000409947 */ /* 0x000fea0003800000 */
[----:B------:R-:W4:Y:S01]  /*62e0*/  LDCU.64 UR8, c[0x4][0x70] ;  /* 0x01000e00ff0877ac */ /* 0x000f220008000a00 */
[----:B-1----:R-:W-:Y:S01]  /*62f0*/  MOV R3, 0x0 ;  /* 0x0000000000037802 */ /* 0x002fe20000000f00 */
[----:B------:R-:W-:Y:S02]  /*6300*/  HFMA2 R12, -RZ, RZ, 0, 5.9604644775390625e-08 ;  /* 0x00000001ff0c7431 */ /* 0x000fe400000001ff */
[----:B------:R-:W-:Y:S02]  /*6310*/  IMAD.MOV.U32 R8, RZ, RZ, 0x192 ;  /* 0x00000192ff087424 */ /* 0x000fe400078e00ff */
[----:B------:R-:W-:Y:S01]  /*6320*/  IMAD.MOV.U32 R13, RZ, RZ, RZ ;  /* 0x000000ffff0d7224 */ /* 0x000fe200078e00ff */
[----:B------:R-:W1:Y:S01]  /*6330*/  LDCU.64 UR6, c[0x4][0x78] ;  /* 0x01000f00ff0677ac */ /* 0x000e620008000a00 */
[----:B--2---:R-:W2:Y:S01]  /*6340*/  LDC.64 R2, c[0x4][R3] ;  /* 0x0100000003027b82 */ /* 0x004ea20000000a00 */
[----:B------:R-:W5:Y:S01]  /*6350*/  LDCU.64 UR4, c[0x4][0x10] ;  /* 0x01000200ff0477ac */ /* 0x000f620008000a00 */
[----:B----4-:R-:W-:Y:S01]  /*6360*/  MOV R5, UR9 ;  /* 0x0000000900057c02 */ /* 0x010fe20008000f00 */
[----:B------:R-:W-:Y:S01]  /*6370*/  IMAD.U32 R4, RZ, RZ, UR8 ;  /* 0x00000008ff047e24 */ /* 0x000fe2000f8e00ff */
[----:B-1----:R-:W-:Y:S01]  /*6380*/  MOV R7, UR7 ;  /* 0x0000000700077c02 */ /* 0x002fe20008000f00 */
[----:B------:R-:W-:Y:S01]  /*6390*/  IMAD.U32 R6, RZ, RZ, UR6 ;  /* 0x00000006ff067e24 */ /* 0x000fe2000f8e00ff */
[----:B-----5:R-:W-:Y:S01]  /*63a0*/  MOV R11, UR5 ;  /* 0x00000005000b7c02 */ /* 0x020fe20008000f00 */
[----:B------:R-:W-:Y:S02]  /*63b0*/  IMAD.U32 R10, RZ, RZ, UR4 ;  /* 0x00000004ff0a7e24 */ /* 0x000fe4000f8e00ff */
[----:B------:R-:W-:Y:S07]  /*63c0*/  LEPC R20, `(.L_x_104) ;  /* 0x000000001014794e */ /* 0x000fee0000000000 */
[----:B--23--:R-:W-:Y:S05]  /*63d0*/  CALL.ABS.NOINC R2 ;  /* 0x0000000002007343 */ /* 0x00cfea0003c00000 */
.L_x_104:
[----:B------:R-:W-:Y:S01]  /*63e0*/  LOP3.LUT R20, R56, 0xffffe000, RZ, 0xc0, !PT ;  /* 0xffffe00038147812 */ /* 0x000fe200078ec0ff */
[----:B------:R-:W-:Y:S05]  /*63f0*/  WARPSYNC.ALL ;  /* 0x0000000000007948 */ /* 0x000fea0003800000 */
[----:B------:R-:W-:Y:S01]  /*6400*/  R2UR UR4, R25 ;  /* 0x00000000190472ca */ /* 0x000fe200000e0000 */
[----:B------:R-:W-:Y:S01]  /*6410*/  IMAD.SHL.U32 R88, R75, 0x4, RZ ;  /* 0x000000044b587824 */ /* 0x000fe200078e00ff */
[----:B------:R-:W-:Y:S01]  /*6420*/  LOP3.LUT R21, R57, 0xffffe000, RZ, 0xc0, !PT ;  /* 0xffffe00039157812 */ /* 0x000fe200078ec0ff */
[----:B------:R-:W-:Y:S01]  /*6430*/  BSSY.RECONVERGENT B0, `(.L_x_105) ;  /* 0x0000059000007945 */ /* 0x000fe20003800200 */
[----:B------:R-:W-:Y:S02]  /*6440*/  LOP3.LUT R26, R59, 0xffffe000, RZ, 0xc0, !PT ;  /* 0xffffe0003b1a7812 */ /* 0x000fe400078ec0ff */
[----:B------:R-:W-:Y:S02]  /*6450*/  LOP3.LUT R32, R53, 0xffffe000, RZ, 0xc0, !PT ;  /* 0xffffe00035207812 */ /* 0x000fe400078ec0ff */
[----:B------:R-:W-:Y:S02]  /*6460*/  LOP3.LUT R33, R54, 0xffffe000, RZ, 0xc0, !PT ;  /* 0xffffe00036217812 */ /* 0x000fe400078ec0ff */
[----:B------:R-:W-:Y:S02]  /*6470*/  IADD3 R81, PT, PT, R81, R88, RZ ;  /* 0x0000005851517210 */ /* 0x000fe40007ffe0ff */
[----:B------:R-:W-:Y:S01]  /*6480*/  ISETP.NE.AND P0, PT, R76, RZ, PT ;  /* 0x000000ff4c00720c */ /* 0x000fe20003f05270 */
[----:B--2---:R-:W3:Y:S02]  /*6490*/  LDTM.16dp128bit.x8 R4, tmem[UR4] ;  /* 0x00000004000479ee */ /* 0x004ee40008180000 */
[----:B------:R-:W-:Y:S02]  /*64a0*/  IMAD.IADD R82, R74, 0x1, R81 ;  /* 0x000000014a527824 */ /* 0x000fe400078e0251 */
[C---:B---3--:R-:W-:Y:S01]  /*64b0*/  FMUL R0, R24.reuse, R4 ;  /* 0x0000000418007220 */ /* 0x048fe20000400000 */
[C---:B------:R-:W-:Y:S01]  /*64c0*/  FMUL R2, R24.reuse, R5 ;  /* 0x0000000518027220 */ /* 0x040fe20000400000 */
[C---:B-1----:R-:W-:Y:S01]  /*64d0*/  FMUL R3, R24.reuse, R6 ;  /* 0x0000000618037220 */ /* 0x042fe20000400000 */
[----:B------:R-:W-:Y:S01]  /*64e0*/  FMUL R7, R24, R7 ;  /* 0x0000000718077220 */ /* 0x000fe20000400000 */
[C---:B------:R-:W-:Y:S01]  /*64f0*/  FFMA R28, R27.reuse, R20, R0 ;  /* 0x000000141b1c7223 */ /* 0x040fe20000000000 */
[----:B------:R-:W-:Y:S01]  /*6500*/  LOP3.LUT R20, R58, 0xffffe000, RZ, 0xc0, !PT ;  /* 0xffffe0003a147812 */ /* 0x000fe200078ec0ff */
[C---:B------:R-:W-:Y:S01]  /*6510*/  FFMA R29, R27.reuse, R21, R2 ;  /* 0x000000151b1d7223 */ /* 0x040fe20000000002 */
[----:B------:R-:W-:Y:S01]  /*6520*/  LOP3.LUT R21, R52, 0xffffe000, RZ, 0xc0, !PT ;  /* 0xffffe00034157812 */ /* 0x000fe200078ec0ff */
[C---:B------:R-:W-:Y:S01]  /*6530*/  FMUL R4, R24.reuse, R8 ;  /* 0x0000000818047220 */ /* 0x040fe20000400000 */
[----:B------:R-:W-:Y:S01]  /*6540*/  F2FP.TF32.F32.PACK_B R28, R28 ;  /* 0x0000001cff1c723e */ /* 0x000fe200024050ff */
[----:B------:R-:W-:Y:S01]  /*6550*/  FFMA R30, R27, R20, R3 ;  /* 0x000000141b1e7223 */ /* 0x000fe20000000003 */
[----:B------:R-:W-:Y:S01]  /*6560*/  LOP3.LUT R20, R55, 0xffffe000, RZ, 0xc0, !PT ;  /* 0xffffe00037147812 */ /* 0x000fe200078ec0ff */
[C---:B------:R-:W-:Y:S01]  /*6570*/  FMUL R5, R24.reuse, R9 ;  /* 0x0000000918057220 */ /* 0x040fe20000400000 */
[----:B------:R-:W-:Y:S01]  /*6580*/  F2FP.TF32.F32.PACK_B R29, R29 ;  /* 0x0000001dff1d723e */ /* 0x000fe200024050ff */
[C---:B------:R-:W-:Y:S01]  /*6590*/  FMUL R6, R24.reuse, R10 ;  /* 0x0000000a18067220 */ /* 0x040fe20000400000 */
[----:B------:R-:W-:Y:S01]  /*65a0*/  F2FP.TF32.F32.PACK_B R30, R30 ;  /* 0x0000001eff1e723e */ /* 0x000fe200024050ff */
[----:B------:R-:W-:Y:S01]  /*65b0*/  FFMA R31, R27, R26, R7 ;  /* 0x0000001a1b1f7223 */ /* 0x000fe20000000007 */
[----:B------:R-:W-:Y:S01]  /*65c0*/  LOP3.LUT R26, R49, 0xffffe000, RZ, 0xc0, !PT ;  /* 0xffffe000311a7812 */ /* 0x000fe200078ec0ff */
[----:B------:R-:W-:Y:S01]  /*65d0*/  FMUL R11, R24, R11 ;  /* 0x0000000b180b7220 */ /* 0x000fe20000400000 */
[C---:B------:R-:W-:Y:S01]  /*65e0*/  FFMA R4, R27.reuse, R21, R4 ;  /* 0x000000151b047223 */ /* 0x040fe20000000004 */
[----:B------:R-:W-:Y:S01]  /*65f0*/  LOP3.LUT R21, R48, 0xffffe000, RZ, 0xc0, !PT ;  /* 0xffffe00030157812 */ /* 0x000fe200078ec0ff */
[C---:B------:R-:W-:Y:S01]  /*6600*/  FFMA R5, R27.reuse, R32, R5 ;  /* 0x000000201b057223 */ /* 0x040fe20000000005 */
[----:B------:R-:W-:Y:S01]  /*6610*/  F2FP.TF32.F32.PACK_B R31, R31 ;  /* 0x0000001fff1f723e */ /* 0x000fe200024050ff */
        /* <DEDUP_REMOVED lines=8> */
[----:B------:R1:W-:Y:S01]  /*66a0*/  STSM.16.M88.4 [R79+0x400], R28 ;  /* 0x0004001c4f007844 */ /* 0x0003e20000000200 */
[----:B------:R-:W-:Y:S01]  /*66b0*/  F2FP.TF32.F32.PACK_B R6, R6 ;  /* 0x00000006ff06723e */ /* 0x000fe200024050ff */
[C---:B------:R-:W-:Y:S01]  /*66c0*/  FMUL R10, R24.reuse, R14 ;  /* 0x0000000e180a7220 */ /* 0x040fe20000400000 */
[----:B------:R-:W-:Y:S01]  /*66d0*/  F2FP.TF32.F32.PACK_B R7, R7 ;  /* 0x00000007ff07723e */ /* 0x000fe200024050ff */
[----:B------:R-:W-:Y:S01]  /*66e0*/  FMUL R15, R24, R15 ;  /* 0x0000000f180f7220 */ /* 0x000fe20000400000 */
[C---:B------:R-:W-:Y:S01]  /*66f0*/  FFMA R8, R27.reuse, R21, R8 ;  /* 0x000000151b087223 */ /* 0x040fe20000000008 */
[C---:B------:R-:W-:Y:S01]  /*6700*/  FFMA R9, R27.reuse, R26, R9 ;  /* 0x0000001a1b097223 */ /* 0x040fe20000000009 */
[C---:B------:R-:W-:Y:S01]  /*6710*/  FFMA R10, R27.reuse, R33, R10 ;  /* 0x000000211b0a7223 */ /* 0x040fe2000000000a */
[----:B------:R1:W-:Y:S01]  /*6720*/  STSM.16.M88.4 [R78+0x400], R4 ;  /* 0x000400044e007844 */ /* 0x0003e20000000200 */
[----:B------:R-:W-:Y:S01]  /*6730*/  LOP3.LUT R21, R44, 0xffffe000, RZ, 0xc0, !PT ;  /* 0xffffe0002c157812 */ /* 0x000fe200078ec0ff */
[----:B------:R-:W-:Y:S01]  /*6740*/  FFMA R11, R27, R20, R15 ;  /* 0x000000141b0b7223 */ /* 0x000fe2000000000f */
[----:B------:R-:W-:Y:S01]  /*6750*/  LOP3.LUT R20, R45, 0xffffe000, RZ, 0xc0, !PT ;  /* 0xffffe0002d147812 */ /* 0x000fe200078ec0ff */
[C---:B------:R-:W-:Y:S01]  /*6760*/  FMUL R12, R24.reuse, R16 ;  /* 0x00000010180c7220 */ /* 0x040fe20000400000 */
[----:B------:R-:W-:Y:S01]  /*6770*/  FMUL R13, R24, R17 ;  /* 0x00000011180d7220 */ /* 0x000fe20000400000 */
[----:B------:R-:W-:Y:S01]  /*6780*/  LOP3.LUT R33, R46, 0xffffe000, RZ, 0xc0, !PT ;  /* 0xffffe0002e217812 */ /* 0x000fe200078ec0ff */
[C---:B------:R-:W-:Y:S01]  /*6790*/  FMUL R14, R24.reuse, R18 ;  /* 0x00000012180e7220 */ /* 0x040fe20000400000 */
[----:B------:R-:W-:Y:S01]  /*67a0*/  LOP3.LUT R26, R47, 0xffffe000, RZ, 0xc0, !PT ;  /* 0xffffe0002f1a7812 */ /* 0x000fe200078ec0ff */
[----:B------:R-:W-:Y:S01]  /*67b0*/  FMUL R19, R24, R19 ;  /* 0x0000001318137220 */ /* 0x000fe20000400000 */
[C---:B------:R-:W-:Y:S01]  /*67c0*/  FFMA R12, R27.reuse, R21, R12 ;  /* 0x000000151b0c7223 */ /* 0x040fe2000000000c */
[C---:B------:R-:W-:Y:S01]  /*67d0*/  FFMA R13, R27.reuse, R20, R13 ;  /* 0x000000141b0d7223 */ /* 0x040fe2000000000d */
[C---:B------:R-:W-:Y:S01]  /*67e0*/  FFMA R14, R27.reuse, R33, R14 ;  /* 0x000000211b0e7223 */ /* 0x040fe2000000000e */
[----:B------:R-:W-:Y:S01]  /*67f0*/  FFMA R15, R27, R26, R19 ;  /* 0x0000001a1b0f7223 */ /* 0x000fe20000000013 */
[----:B------:R-:W-:Y:S02]  /*6800*/  F2FP.TF32.F32.PACK_B R8, R8 ;  /* 0x00000008ff08723e */ /* 0x000fe400024050ff */
[----:B------:R-:W-:Y:S02]  /*6810*/  F2FP.TF32.F32.PACK_B R9, R9 ;  /* 0x00000009ff09723e */ /* 0x000fe400024050ff */
[----:B------:R-:W-:Y:S02]  /*6820*/  F2FP.TF32.F32.PACK_B R10, R10 ;  /* 0x0000000aff0a723e */ /* 0x000fe400024050ff */
[----:B------:R-:W-:Y:S02]  /*6830*/  F2FP.TF32.F32.PACK_B R11, R11 ;  /* 0x0000000bff0b723e */ /* 0x000fe400024050ff */
[----:B------:R-:W-:Y:S02]  /*6840*/  F2FP.TF32.F32.PACK_B R12, R12 ;  /* 0x0000000cff0c723e */ /* 0x000fe400024050ff */
[----:B------:R-:W-:Y:S01]  /*6850*/  F2FP.TF32.F32.PACK_B R13, R13 ;  /* 0x0000000dff0d723e */ /* 0x000fe200024050ff */
[----:B------:R1:W-:Y:S01]  /*6860*/  STSM.16.M88.4 [R81], R8 ;  /* 0x0000000851007844 */ /* 0x0003e20000000200 */
[----:B------:R-:W-:Y:S02]  /*6870*/  F2FP.TF32.F32.PACK_B R14, R14 ;  /* 0x0000000eff0e723e */ /* 0x000fe400024050ff */
[----:B------:R-:W-:Y:S05]  /*6880*/  F2FP.TF32.F32.PACK_B R15, R15 ;  /* 0x0000000fff0f723e */ /* 0x000fea00024050ff */
[----:B------:R1:W-:Y:S01]  /*6890*/  STSM.16.M88.4 [R82], R12 ;  /* 0x0000000c52007844 */ /* 0x0003e20000000200 */
[----:B------:R-:W-:Y:S01]  /*68a0*/  @!PT LDS RZ, [RZ] ;  /* 0x00000000fffff984 */ /* 0x000fe20000000800 */
[----:B------:R-:W-:Y:S01]  /*68b0*/  @!PT LDS RZ, [RZ] ;  /* 0x00000000fffff984 */ /* 0x000fe20000000800 */
[----:B------:R-:W-:Y:S01]  /*68c0*/  @!PT LDS RZ, [RZ] ;  /* 0x00000000fffff984 */ /* 0x000fe20000000800 */
[----:B------:R-:W-:Y:S01]  /*68d0*/  @!PT LDS RZ, [RZ] ;  /* 0x00000000fffff984 */ /* 0x000fe20000000800 */
[----:B------:R2:W-:Y:S07]  /*68e0*/  MEMBAR.ALL.CTA ;  /* 0x0000000000007992 */ /* 0x0005ee0000008000 */
[----:B--2---:R-:W2:Y:S02]  /*68f0*/  FENCE.VIEW.ASYNC.S ;  /* 0x00000000000073c6 */ /* 0x004ea40000000000 */
[----:B--2---:R-:W-:Y:S06]  /*6900*/  BAR.SYNC.DEFER_BLOCKING 0x1, 0x80 ;  /* 0x0042000000007b1d */ /* 0x004fec0000010000 */
[----:B------:R-:W-:Y:S05]  /*6910*/  @P0 BRA `(.L_x_106) ;  /* 0x0000000000280947 */ /* 0x000fea0003800000 */
[----:B------:R-:W2:Y:S01]  /*6920*/  LDCU.64 UR6, c[0x0][0x348] ;  /* 0x00006900ff0677ac */ /* 0x000ea20008000a00 */
[----:B------:R-:W-:Y:S01]  /*6930*/  UIADD3 UR4, UPT, UPT, UR44, 0x400, URZ ;  /* 0x000004002c047890 */ /* 0x000fe2000fffe0ff */
[----:B------:R-:W-:Y:S05]  /*6940*/  UMOV UR51, UR36 ;  /* 0x0000002400337c82 */ /* 0x000fea0008000000 */
[----:B------:R-:W-:Y:S04]  /*6950*/  MOV R68, UR4 ;  /* 0x0000000400447c02 */ /* 0x000fe80008000f00 */
[----:B------:R-:W-:Y:S01]  /*6960*/  R2UR UR48, R68 ;  /* 0x00000000443072ca */ /* 0x000fe200000e0000 */
[----:B--2---:R-:W-:Y:S04]  /*6970*/  UIADD3 UR4, UP0, UPT, UR6, 0x680, URZ ;  /* 0x0000068006047890 */ /* 0x004fe8000ff1e0ff */
[----:B------:R-:W-:Y:S09]  /*6980*/  UIADD3.X UR5, UPT, UPT, URZ, UR7, URZ, UP0, !UPT ;  /* 0x00000007ff057290 */ /* 0x000ff200087fe4ff */
[----:B------:R2:W-:Y:S01]  /*6990*/  UTMASTG.3D [UR48], [UR4] ;  /* 0x00000030040073b5 */ /* 0x0005e20008010000 */
[----:B------:R0:W-:Y:S01]  /*69a0*/  UTMACMDFLUSH ;  /* 0x00000000000079b7 */ /* 0x0001e20000000000 */
[----:B--2---:R-:W-:Y:S04]  /*69b0*/  DEPBAR.LE SB0, 0x1 ;  /* 0x000080400000791a */ /* 0x004fe80000000000 */
.L_x_106:
[----:B------:R-:W-:Y:S05]  /*69c0*/  BSYNC.RECONVERGENT B0 ;  /* 0x0000000000007941 */ /* 0x000fea0003800200 */
.L_x_105:
[----:B------:R-:W-:Y:S01]  /*69d0*/  BAR.SYNC.DEFER_BLOCKING 0x1, 0x80 ;  /* 0x0042000000007b1d */ /* 0x000fe20000010000 */
[----:B------:R-:W-:Y:S01]  /*69e0*/  ISETP.NE.AND P1, PT, R77, RZ, PT ;  /* 0x000000ff4d00720c */ /* 0x000fe20003f25270 */
[----:B------:R-:W-:Y:S01]  /*69f0*/  UISETP.NE.AND UP0, UPT, UR47, URZ, UPT ;  /* 0x000000ff2f00728c */ /* 0x000fe2000bf05270 */
[----:B------:R-:W-:Y:S11]  /*6a00*/  LEA R3, R83, UR44, 0x3 ;  /* 0x0000002c53037c11 */ /* 0x000ff6000f8e18ff */
[----:B-1----:R-:W-:Y:S01]  /*6a10*/  @P1 SHF.L.U32 R4, R73, 0x1f, RZ ;  /* 0x0000001f49041819 */ /* 0x002fe200000006ff */
[----:B------:R-:W-:Y:S06]  /*6a20*/  BRA.U !UP0, `(.L_x_107) ;  /* 0x0000000108247547 */ /* 0x000fec000b800000 */
[----:B------:R-:W1:Y:S01]  /*6a30*/  S2R R0, SR_CgaCtaId ;  /* 0x0000000000007919 */ /* 0x000e620000008800 */
[----:B------:R-:W-:Y:S01]  /*6a40*/  IMAD.U32 R2, RZ, RZ, UR46 ;  /* 0x0000002eff027e24 */ /* 0x000fe2000f8e00ff */
[----:B------:R-:W-:Y:S04]  /*6a50*/  UIADD3 UR4, UPT, UPT, UR46, 0x1, URZ ;  /* 0x000000012e047890 */ /* 0x000fe8000fffe0ff */
[----:B------:R-:W-:Y:S01]  /*6a60*/  @P1 LEA R2, R2, UR44, 0x3 ;  /* 0x0000002c02021c11 */ /* 0x000fe2000f8e18ff */
[----:B------:R-:W-:Y:S04]  /*6a70*/  UISETP.NE.AND UP0, UPT, UR4, 0x4, UPT ;  /* 0x000000040400788c */ /* 0x000fe8000bf05270 */
[----:B------:R-:W-:Y:S01]  /*6a80*/  @P1 VIADD R5, R2, 0x60 ;  /* 0x0000006002051836 */ /* 0x000fe20000000000 */
[----:B------:R-:W-:Y:S04]  /*6a90*/  USEL UR46, UR4, URZ, UP0 ;  /* 0x000000ff042e7287 */ /* 0x000fe80008000000 */
[----:B-1----:R-:W-:Y:S04]  /*6aa0*/  @P1 PRMT R0, R0, 0x654, R5 ;  /* 0x0000065400001816 */ /* 0x002fe80000000005 */
[----:B------:R1:W-:Y:S04]  /*6ab0*/  @P1 SYNCS.ARRIVE.TRANS64.RED.A1T0 RZ, [R0+URZ], RZ ;  /* 0x000000ff00ff19a7 */ /* 0x0003e800081004ff */
.L_x_107:
[----:B------:R-:W2:Y:S01]  /*6ac0*/  @P1 SYNCS.PHASECHK.TRANS64.TRYWAIT P0, [R3+URZ+0x40], R4 ;  /* 0x00004004030015a7 */ /* 0x000ea200080011ff */
[----:B------:R-:W-:Y:S01]  /*6ad0*/  BSSY B1, `(.L_x_108) ;  /* 0x0000017000017945 */ /* 0x000fe20003800000 */
[----:B--2---:R-:W-:Y:S03]  /*6ae0*/  @P1 SEL R85, RZ, 0x1, !P0 ;  /* 0x00000001ff551807 */ /* 0x004fe60004000000 */
[----:B------:R-:W-:Y:S05]  /*6af0*/  @!P1 BRA `(.L_x_109) ;  /* 0x0000000000509947 */ /* 0x000fea0003800000 */
[----:B------:R-:W-:Y:S01]  /*6b00*/  ISETP.NE.AND P1, PT, R86, RZ, PT ;  /* 0x000000ff5600720c */ /* 0x000fe20003f25270 */
[----:B------:R-:W-:Y:S01]  /*6b10*/  BSSY B0, `(.L_x_110) ;  /* 0x000000a000007945 */ /* 0x000fe20003800000 */
[----:B------:R-:W-:Y:S11]  /*6b20*/  ISETP.NE.AND P0, PT, R85, RZ, PT ;  /* 0x000000ff5500720c */ /* 0x000ff60003f05270 */
[----:B------:R-:W-:Y:S04]  /*6b30*/  @P1 IMAD R4, R83, 0x2000, R84 ;  /* 0x0000200053041824 */ /* 0x000fe800078e0254 */
[----:B------:R-:W-:Y:S04]  /*6b40*/  @P1 VIADD R7, R4, UR44 ;  /* 0x0000002c04071c36 */ /* 0x000fe80008000000 */
[----:B------:R-:W-:Y:S01]  /*6b50*/  @P1 IMAD.IADD R2, R74, 0x1, R7 ;  /* 0x000000014a021824 */ /* 0x000fe200078e0207 */
[----:B------:R-:W-:Y:S01]  /*6b60*/  @P1 IADD3 R5, PT, PT, R88, R7, RZ ;  /* 0x0000000758051210 */ /* 0x000fe20007ffe0ff */
[----:B------:R-:W-:Y:S06]  /*6b70*/  @P0 BRA `(.L_x_111) ;  /* 0x00000000000c0947 */ /* 0x000fec0003800000 */
[----:B-1----:R-:W-:Y:S04]  /*6b80*/  SHF.L.U32 R0, R73, 0x1f, RZ ;  /* 0x0000001f49007819 */ /* 0x002fe800000006ff */
[----:B------:R-:W1:Y:S02]  /*6b90*/  SYNCS.PHASECHK.TRANS64.TRYWAIT P0, [R3+URZ+0x40], R0 ;  /* 0x00004000030075a7 */ /* 0x000e6400080011ff */
[----:B-1----:R-:W-:Y:S05]  /*6ba0*/  @!P0 BRA `(.L_x_112) ;  /* 0x00000028004c8947 */ /* 0x002fea0003800000 */
.L_x_111:
[----:B------:R-:W-:Y:S05]  /*6bb0*/  BSYNC B0 ;  /* 0x0000000000007941 */ /* 0x000fea0003800000 */
.L_x_110:
[----:B------:R-:W-:Y:S02]  /*6bc0*/  ISETP.NE.AND P0, PT, R86, RZ, PT ;  /* 0x000000ff5600720c */ /* 0x000fe40003f05270 */
[----:B------:R-:W-:Y:S11]  /*6bd0*/  IADD3 R83, PT, PT, R83, 0x1, RZ ;  /* 0x0000000153537810 */ /* 0x000ff60007ffe0ff */
[----:B-1----:R-:W-:Y:S01]  /*6be0*/  @P0 IMAD.IADD R0, R74, 0x1, R5 ;  /* 0x000000014a000824 */ /* 0x002fe200078e0205 */
[----:B------:R-:W-:Y:S05]  /*6bf0*/  @P0 WARPSYNC.ALL ;  /* 0x0000000000000948 */ /* 0x000fea0003800000 */
[----:B------:R2:W3:Y:S04]  /*6c00*/  @P0 LDSM.16.M88.4 R56, [R4+UR44+0x400] ;  /* 0x0004002c0438083b */ /* 0x0004e80008000200 */
[----:B------:R2:W4:Y:S04]  /*6c10*/  @P0 LDSM.16.M88.4 R52, [R2+0x400] ;  /* 0x000400000234083b */ /* 0x0005280000000200 */
[----:B------:R2:W1:Y:S04]  /*6c20*/  @P0 LDSM.16.M88.4 R48, [R5+0x400] ;  /* 0x000400000530083b */ /* 0x0004680000000200 */
[----:B------:R2:W1:Y:S02]  /*6c30*/  @P0 LDSM.16.M88.4 R44, [R0+0x400] ;  /* 0x00040000002c083b */ /* 0x0004640000000200 */
.L_x_109:
[----:B------:R-:W-:Y:S05]  /*6c40*/  BSYNC B1 ;  /* 0x0000000000017941 */ /* 0x000fea0003800000 */
.L_x_108:
[----:B------:R-:W-:Y:S05]  /*6c50*/  VIADD R3, R25, 0x20 ;  /* 0x0000002019037836 */ /* 0x000fea0000000000 */
[----:B------:R-:W-:Y:S04]  /*6c60*/  SHF.R.U32.HI R3, RZ, 0x15, R3 ;  /* 0x00000015ff037819 */ /* 0x000fe80000011603 */
[----:B------:R-:W-:Y:S11]  /*6c70*/  LOP3.LUT P0, RZ, R3, 0x3, R64, 0x48, !PT ;  /* 0x0000000303ff7812 */ /* 0x000ff60007804840 */
[----:B------:R-:W-:Y:S02]  /*6c80*/  @!UPT UIADD3 URZ, UPT, UPT, URZ, URZ, URZ ;  /* 0x000000fffffff290 */ /* 0x000fe4000fffe0ff */
[----:B------:R-:W-:Y:S05]  /*6c90*/  @!P0 BRA `(.L_x_113) ;  /* 0x0000000000408947 */ /* 0x000fea0003800000 */
[----:B------:R-:W5:Y:S01]  /*6ca0*/  LDCU.64 UR8, c[0x4][0x70] ;  /* 0x01000e00ff0877ac */ /* 0x000f620008000a00 */
[----:B------:R-:W-:Y:S01]  /*6cb0*/  MOV R3, 0x0 ;  /* 0x0000000000037802 */ /* 0x000fe20000000f00 */
[----:B------:R-:W-:Y:S02]  /*6cc0*/  HFMA2 R12, -RZ, RZ, 0, 5.9604644775390625e-08 ;  /* 0x00000001ff0c7431 */ /* 0x000fe400000001ff */
[----:B------:R-:W-:Y:S02]  /*6cd0*/  IMAD.MOV.U32 R8, RZ, RZ, 0x192 ;  /* 0x00000192ff087424 */ /* 0x000fe400078e00ff */
[----:B------:R-:W-:Y:S01]  /*6ce0*/  IMAD.MOV.U32 R13, RZ, RZ, RZ ;  /* 0x000000ffff0d7224 */ /* 0x000fe200078e00ff */
[----:B------:R-:W3:Y:S01]  /*6cf0*/  LDCU.64 UR6, c[0x4][0x78] ;  /* 0x01000f00ff0677ac */ /* 0x000ee20008000a00 */
[----:B--2---:R-:W2:Y:S01]  /*6d00*/  LDC.64 R2, c[0x4][R3] ;  /* 0x0100000003027b82 */ /* 0x004ea20000000a00 */
[----:B------:R-:W4:Y:S01]  /*6d10*/  LDCU.64 UR4, c[0x4][0x10] ;  /* 0x01000200ff0477ac */ /* 0x000f220008000a00 */
[----:B-----5:R-:W-:Y:S01]  /*6d20*/  MOV R5, UR9 ;  /* 0x0000000900057c02 */ /* 0x020fe20008000f00 */
[----:B------:R-:W-:Y:S01]  /*6d30*/  IMAD.U32 R4, RZ, RZ, UR8 ;  /* 0x00000008ff047e24 */ /* 0x000fe2000f8e00ff */
[----:B---3--:R-:W-:Y:S01]  /*6d40*/  MOV R7, UR7 ;  /* 0x0000000700077c02 */ /* 0x008fe20008000f00 */
[----:B------:R-:W-:Y:S01]  /*6d50*/  IMAD.U32 R6, RZ, RZ, UR6 ;  /* 0x00000006ff067e24 */ /* 0x000fe2000f8e00ff */
[----:B----4-:R-:W-:Y:S01]  /*6d60*/  MOV R11, UR5 ;  /* 0x00000005000b7c02 */ /* 0x010fe20008000f00 */
[----:B------:R-:W-:Y:S02]  /*6d70*/  IMAD.U32 R10, RZ, RZ, UR4 ;  /* 0x00000004ff0a7e24 */ /* 0x000fe4000f8e00ff */
[----:B------:R-:W-:Y:S07]  /*6d80*/  LEPC R20, `(.L_x_113) ;  /* 0x000000001014794e */ /* 0x000fee0000000000 */
[----:B-12---:R-:W-:Y:S05]  /*6d90*/  CALL.ABS.NOINC R2 ;  /* 0x0000000002007343 */ /* 0x006fea0003c00000 */
.L_x_113:
[----:B---3--:R-:W-:Y:S01]  /*6da0*/  LOP3.LUT R20, R56, 0xffffe000, RZ, 0xc0, !PT ;  /* 0xffffe00038147812 */ /* 0x008fe200078ec0ff */
[----:B------:R-:W-:Y:S05]  /*6db0*/  WARPSYNC.ALL ;  /* 0x0000000000007948 */ /* 0x000fea0003800000 */
[----:B------:R-:W-:Y:S01]  /*6dc0*/  R2UR UR4, R25 ;  /* 0x00000000190472ca */ /* 0x000fe200000e0000 */
[----:B------:R-:W3:Y:S01]  /*6dd0*/  S2R R87, SR_CgaCtaId ;  /* 0x0000000000577919 */ /* 0x000ee20000008800 */
[----:B------:R-:W-:Y:S01]  /*6de0*/  LOP3.LUT R21, R57, 0xffffe000, RZ, 0xc0, !PT ;  /* 0xffffe00039157812 */ /* 0x000fe200078ec0ff */
[----:B------:R-:W-:Y:S01]  /*6df0*/  IMAD.U32 R40, RZ, RZ, UR46 ;  /* 0x0000002eff287e24 */ /* 0x000fe2000f8e00ff */
[----:B------:R-:W-:Y:S01]  /*6e00*/  LOP3.LUT R41, R58, 0xffffe000, RZ, 0xc0, !PT ;  /* 0xffffe0003a297812 */ /* 0x000fe200078ec0ff */
[----:B------:R-:W-:Y:S01]  /*6e10*/  BSSY.RECONVERGENT B0, `(.L_x_114) ;  /* 0x000005c000007945 */ /* 0x000fe20003800200 */
[----:B-1----:R-:W-:Y:S02]  /*6e20*/  LOP3.LUT R26, R48, 0xffffe000, RZ, 0xc0, !PT ;  /* 0xffffe000301a7812 */ /* 0x002fe400078ec0ff */
[----:B------:R-:W-:Y:S02]  /*6e30*/  ISETP.NE.AND P6, PT, R77, RZ, PT ;  /* 0x000000ff4d00720c */ /* 0x000fe40003fc5270 */
[----:B------:R-:W-:Y:S02]  /*6e40*/  ISETP.NE.AND P0, PT, R76, RZ, PT ;  /* 0x000000ff4c00720c */ /* 0x000fe40003f05270 */
[----:B------:R-:W-:Y:S01]  /*6e50*/  LEA R89, R83, UR44, 0x3 ;  /* 0x0000002c53597c11 */ /* 0x000fe2000f8e18ff */
[----:B--2---:R-:W1:Y:S08]  /*6e60*/  LDTM.16dp128bit.x8 R4, tmem[UR4+0x20] ;  /* 0x00002004000479ee */ /* 0x004e700008180000 */
[----:B------:R-:W-:Y:S02]  /*6e70*/  @P6 LEA R40, R40, UR44, 0x3 ;  /* 0x0000002c28286c11 */ /* 0x000fe4000f8e18ff */
[----:B------:R-:W-:Y:S03]  /*6e80*/  @P6 SHF.L.U32 R90, R73, 0x1f, RZ ;  /* 0x0000001f495a6819 */ /* 0x000fe600000006ff */
[----:B------:R-:W-:Y:S05]  /*6e90*/  @P6 VIADD R40, R40, 0x60 ;  /* 0x0000006028286836 */ /* 0x000fea0000000000 */
[----:B---3--:R-:W-:Y:S01]  /*6ea0*/  @P6 PRMT R40, R87, 0x654, R40 ;  /* 0x0000065457286816 */ /* 0x008fe20000000028 */
[C---:B-1----:R-:W-:Y:S01]  /*6eb0*/  FMUL R0, R24.reuse, R4 ;  /* 0x0000000418007220 */ /* 0x042fe20000400000 */
[C---:B------:R-:W-:Y:S01]  /*6ec0*/  FMUL R2, R24.reuse, R5 ;  /* 0x0000000518027220 */ /* 0x040fe20000400000 */
[C---:B------:R-:W-:Y:S01]  /*6ed0*/  FMUL R3, R24.reuse, R10 ;  /* 0x0000000a18037220 */ /* 0x040fe20000400000 */
[----:B------:R-:W-:Y:S01]  /*6ee0*/  FMUL R4, R24, R11 ;  /* 0x0000000b18047220 */ /* 0x000fe20000400000 */
[C---:B------:R-:W-:Y:S01]  /*6ef0*/  FFMA R28, R27.reuse, R20, R0 ;  /* 0x000000141b1c7223 */ /* 0x040fe20000000000 */
[----:B----4-:R-:W-:Y:S01]  /*6f00*/  LOP3.LUT R20, R52, 0xffffe000, RZ, 0xc0, !PT ;  /* 0xffffe00034147812 */ /* 0x010fe200078ec0ff */
        /* <DEDUP_REMOVED lines=8> */
[----:B------:R-:W-:Y:S01]  /*6f90*/  FFMA R31, R27, R21, R2 ;  /* 0x000000151b1f7223 */ /* 0x000fe20000000002 */
[----:B------:R-:W-:Y:S01]  /*6fa0*/  LOP3.LUT R21, R53, 0xffffe000, RZ, 0xc0, !PT ;  /* 0xffffe00035157812 */ /* 0x000fe200078ec0ff */
[C---:B------:R-:W-:Y:S01]  /*6fb0*/  FMUL R0, R24.reuse, R8 ;  /* 0x0000000818007220 */ /* 0x040fe20000400000 */
[----:B------:R-:W-:Y:S01]  /*6fc0*/  F2FP.TF32.F32.PACK_B R30, R30 ;  /* 0x0000001eff1e723e */ /* 0x000fe200024050ff */
[----:B------:R-:W-:Y:S01]  /*6fd0*/  FMUL R2, R24, R9 ;  /* 0x0000000918027220 */ /* 0x000fe20000400000 */
[----:B------:R-:W-:Y:S01]  /*6fe0*/  F2FP.TF32.F32.PACK_B R31, R31 ;  /* 0x0000001fff1f723e */ /* 0x000fe200024050ff */
[C---:B------:R-:W-:Y:S01]  /*6ff0*/  FFMA R32, R27.reuse, R20, R0 ;  /* 0x000000141b207223 */ /* 0x040fe20000000000 */
[----:B------:R-:W-:Y:S01]  /*7000*/  LOP3.LUT R20, R54, 0xffffe000, RZ, 0xc0, !PT ;  /* 0xffffe00036147812 */ /* 0x000fe200078ec0ff */
[----:B------:R-:W-:Y:S01]  /*7010*/  FFMA R33, R27, R21, R2 ;  /* 0x000000151b217223 */ /* 0x000fe20000000002 */
[----:B------:R-:W-:Y:S01]  /*7020*/  LOP3.LUT R21, R49, 0xffffe000, RZ, 0xc0, !PT ;  /* 0xffffe00031157812 */ /* 0x000fe200078ec0ff */
[----:B------:R1:W-:Y:S01]  /*7030*/  STSM.16.M88.4 [R79+0x2400], R28 ;  /* 0x0024001c4f007844 */ /* 0x0003e20000000200 */
[----:B------:R-:W-:Y:S01]  /*7040*/  F2FP.TF32.F32.PACK_B R32, R32 ;  /* 0x00000020ff20723e */ /* 0x000fe200024050ff */
[C---:B------:R-:W-:Y:S01]  /*7050*/  FFMA R34, R27.reuse, R20, R3 ;  /* 0x000000141b227223 */ /* 0x040fe20000000003 */
[----:B------:R-:W-:Y:S01]  /*7060*/  LOP3.LUT R20, R50, 0xffffe000, RZ, 0xc0, !PT ;  /* 0xffffe00032147812 */ /* 0x000fe200078ec0ff */
[C---:B------:R-:W-:Y:S01]  /*7070*/  FMUL R5, R24.reuse, R12 ;  /* 0x0000000c18057220 */ /* 0x040fe20000400000 */
[----:B------:R-:W-:Y:S01]  /*7080*/  F2FP.TF32.F32.PACK_B R33, R33 ;  /* 0x00000021ff21723e */ /* 0x000fe200024050ff */
[C---:B------:R-:W-:Y:S01]  /*7090*/  FMUL R6, R24.reuse, R13 ;  /* 0x0000000d18067220 */ /* 0x040fe20000400000 */
[----:B------:R-:W-:Y:S01]  /*70a0*/  F2FP.TF32.F32.PACK_B R34, R34 ;  /* 0x00000022ff22723e */ /* 0x000fe200024050ff */
[----:B------:R-:W-:Y:S01]  /*70b0*/  FMUL R7, R24, R14 ;  /* 0x0000000e18077220 */ /* 0x000fe20000400000 */
[----:B------:R-:W-:Y:S01]  /*70c0*/  FFMA R35, R27, R41, R4 ;  /* 0x000000291b237223 */ /* 0x000fe20000000004 */
[----:B------:R-:W-:Y:S01]  /*70d0*/  LOP3.LUT R41, R51, 0xffffe000, RZ, 0xc0, !PT ;  /* 0xffffe00033297812 */ /* 0x000fe200078ec0ff */
[C---:B------:R-:W-:Y:S01]  /*70e0*/  FFMA R36, R27.reuse, R26, R5 ;  /* 0x0000001a1b247223 */ /* 0x040fe20000000005 */
[----:B------:R-:W-:Y:S01]  /*70f0*/  LOP3.LUT R26, R46, 0xffffe000, RZ, 0xc0, !PT ;  /* 0xffffe0002e1a7812 */ /* 0x000fe200078ec0ff */
[C---:B------:R-:W-:Y:S01]  /*7100*/  FFMA R37, R27.reuse, R21, R6 ;  /* 0x000000151b257223 */ /* 0x040fe20000000006 */
[----:B------:R-:W-:Y:S01]  /*7110*/  FMUL R8, R24, R15 ;  /* 0x0000000f18087220 */ /* 0x000fe20000400000 */
[----:B------:R-:W-:Y:S01]  /*7120*/  FFMA R38, R27, R20, R7 ;  /* 0x000000141b267223 */ /* 0x000fe20000000007 */
[----:B------:R-:W-:Y:S01]  /*7130*/  LOP3.LUT R20, R44, 0xffffe000, RZ, 0xc0, !PT ;  /* 0xffffe0002c147812 */ /* 0x000fe200078ec0ff */
[C---:B------:R-:W-:Y:S01]  /*7140*/  FMUL R9, R24.reuse, R16 ;  /* 0x0000001018097220 */ /* 0x040fe20000400000 */
[----:B------:R-:W-:Y:S01]  /*7150*/  LOP3.LUT R21, R45, 0xffffe000, RZ, 0xc0, !PT ;  /* 0xffffe0002d157812 */ /* 0x000fe200078ec0ff */
[----:B------:R-:W-:Y:S01]  /*7160*/  FFMA R39, R27, R41, R8 ;  /* 0x000000291b277223 */ /* 0x000fe20000000008 */
[C---:B------:R-:W-:Y:S01]  /*7170*/  FMUL R10, R24.reuse, R17 ;  /* 0x00000011180a7220 */ /* 0x040fe20000400000 */
[C---:B------:R-:W-:Y:S01]  /*7180*/  FMUL R11, R24.reuse, R18 ;  /* 0x00000012180b7220 */ /* 0x040fe20000400000 */
[----:B------:R-:W-:Y:S01]  /*7190*/  LOP3.LUT R41, R47, 0xffffe000, RZ, 0xc0, !PT ;  /* 0xffffe0002f297812 */ /* 0x000fe200078ec0ff */
[----:B------:R-:W-:Y:S01]  /*71a0*/  FMUL R12, R24, R19 ;  /* 0x00000013180c7220 */ /* 0x000fe20000400000 */
[----:B------:R-:W-:Y:S02]  /*71b0*/  F2FP.TF32.F32.PACK_B R35, R35 ;  /* 0x00000023ff23723e */ /* 0x000fe400024050ff */
[----:B------:R-:W-:Y:S02]  /*71c0*/  F2FP.TF32.F32.PACK_B R36, R36 ;  /* 0x00000024ff24723e */ /* 0x000fe400024050ff */
[----:B------:R-:W-:Y:S01]  /*71d0*/  F2FP.TF32.F32.PACK_B R37, R37 ;  /* 0x00000025ff25723e */ /* 0x000fe200024050ff */
[----:B------:R2:W-:Y:S01]  /*71e0*/  STSM.16.M88.4 [R78+0x2400], R32 ;  /* 0x002400204e007844 */ /* 0x0005e20000000200 */
[----:B------:R-:W-:Y:S01]  /*71f0*/  F2FP.TF32.F32.PACK_B R38, R38 ;  /* 0x00000026ff26723e */ /* 0x000fe200024050ff */
[C---:B-1----:R-:W-:Y:S01]  /*7200*/  FFMA R28, R27.reuse, R20, R9 ;  /* 0x000000141b1c7223 */ /* 0x042fe20000000009 */
[C---:B------:R-:W-:Y:S01]  /*7210*/  FFMA R29, R27.reuse, R21, R10 ;  /* 0x000000151b1d7223 */ /* 0x040fe2000000000a */
[C---:B------:R-:W-:Y:S01]  /*7220*/  FFMA R30, R27.reuse, R26, R11 ;  /* 0x0000001a1b1e7223 */ /* 0x040fe2000000000b */
[----:B------:R-:W-:Y:S01]  /*7230*/  FFMA R31, R27, R41, R12 ;  /* 0x000000291b1f7223 */ /* 0x000fe2000000000c */
[----:B------:R-:W-:Y:S02]  /*7240*/  F2FP.TF32.F32.PACK_B R39, R39 ;  /* 0x00000027ff27723e */ /* 0x000fe400024050ff */
[----:B------:R-:W-:Y:S02]  /*7250*/  F2FP.TF32.F32.PACK_B R28, R28 ;  /* 0x0000001cff1c723e */ /* 0x000fe400024050ff */
[----:B------:R-:W-:Y:S01]  /*7260*/  F2FP.TF32.F32.PACK_B R29, R29 ;  /* 0x0000001dff1d723e */ /* 0x000fe200024050ff */
[----:B------:R2:W-:Y:S01]  /*7270*/  STSM.16.M88.4 [R81+0x2000], R36 ;  /* 0x0020002451007844 */ /* 0x0005e20000000200 */
[----:B------:R-:W-:Y:S02]  /*7280*/  F2FP.TF32.F32.PACK_B R30, R30 ;  /* 0x0000001eff1e723e */ /* 0x000fe400024050ff */
[----:B------:R-:W-:Y:S05]  /*7290*/  F2FP.TF32.F32.PACK_B R31, R31 ;  /* 0x0000001fff1f723e */ /* 0x000fea00024050ff */
[----:B------:R2:W-:Y:S01]  /*72a0*/  STSM.16.M88.4 [R82+0x2000], R28 ;  /* 0x0020001c52007844 */ /* 0x0005e20000000200 */
[----:B------:R-:W-:Y:S01]  /*72b0*/  @!PT LDS RZ, [RZ] ;  /* 0x00000000fffff984 */ /* 0x000fe20000000800 */
[----:B------:R-:W-:Y:S01]  /*72c0*/  @!PT LDS RZ, [RZ] ;  /* 0x00000000fffff984 */ /* 0x000fe20000000800 */
[----:B------:R-:W-:Y:S01]  /*72d0*/  @!PT LDS RZ, [RZ] ;  /* 0x00000000fffff984 */ /* 0x000fe20000000800 */
[----:B------:R-:W-:Y:S01]  /*72e0*/  @!PT LDS RZ, [RZ] ;  /* 0x00000000fffff984 */ /* 0x000fe20000000800 */
[----:B------:R1:W-:Y:S07]  /*72f0*/  MEMBAR.ALL.CTA ;  /* 0x0000000000007992 */ /* 0x0003ee0000008000 */
[----:B-1----:R-:W1:Y:S02]  /*7300*/  FENCE.VIEW.ASYNC.S ;  /* 0x00000000000073c6 */ /* 0x002e640000000000 */
[----:B-1----:R-:W-:Y:S06]  /*7310*/  BAR.SYNC.DEFER_BLOCKING 0x1, 0x80 ;  /* 0x0042000000007b1d */ /* 0x002fec0000010000 */
[----:B------:R-:W-:Y:S05]  /*7320*/  @P0 BRA `(.L_x_115) ;  /* 0x0000000000280947 */ /* 0x000fea0003800000 */
[----:B------:R-:W1:Y:S01]  /*7330*/  LDCU.64 UR6, c[0x0][0x348] ;  /* 0x00006900ff0677ac */ /* 0x000e620008000a00 */
[----:B------:R-:W-:Y:S02]  /*7340*/  UIADD3 UR9, UPT, UPT, UR49, 0x20, URZ ;  /* 0x0000002031097890 */ /* 0x000fe4000fffe0ff */
[----:B------:R-:W-:Y:S01]  /*7350*/  UIADD3 UR8, UPT, UPT, UR44, 0x2400, URZ ;  /* 0x000024002c087890 */ /* 0x000fe2000fffe0ff */
[----:B------:R-:W-:Y:S01]  /*7360*/  UMOV UR10, UR50 ;  /* 0x00000032000a7c82 */ /* 0x000fe20008000000 */
[----:B------:R-:W-:Y:S01]  /*7370*/  UMOV UR11, UR36 ;  /* 0x00000024000b7c82 */ /* 0x000fe20008000000 */
[----:B-1----:R-:W-:Y:S04]  /*7380*/  UIADD3 UR4, UP0, UPT, UR6, 0x680, URZ ;  /* 0x0000068006047890 */ /* 0x002fe8000ff1e0ff */
[----:B------:R-:W-:Y:S09]  /*7390*/  UIADD3.X UR5, UPT, UPT, URZ, UR7, URZ, UP0, !UPT ;  /* 0x00000007ff057290 */ /* 0x000ff200087fe4ff */
[----:B------:R1:W-:Y:S01]  /*73a0*/  UTMASTG.3D [UR8], [UR4] ;  /* 0x00000008040073b5 */ /* 0x0003e20008010000 */
[----:B------:R0:W-:Y:S01]  /*73b0*/  UTMACMDFLUSH ;  /* 0x00000000000079b7 */ /* 0x0001e20000000000 */
[----:B-1----:R-:W-:Y:S04]  /*73c0*/  DEPBAR.LE SB0, 0x1 ;  /* 0x000080400000791a */ /* 0x002fe80000000000 */
.L_x_115:
[----:B------:R-:W-:Y:S05]  /*73d0*/  BSYNC.RECONVERGENT B0 ;  /* 0x0000000000007941 */ /* 0x000fea0003800200 */
.L_x_114:
[----:B------:R-:W-:Y:S01]  /*73e0*/  BAR.SYNC.DEFER_BLOCKING 0x1, 0x80 ;  /* 0x0042000000007b1d */ /* 0x000fe20000010000 */
[----:B------:R-:W-:Y:S04]  /*73f0*/  UIADD3 UR4, UPT, UPT, UR46, 0x1, URZ ;  /* 0x000000012e047890 */ /* 0x000fe8000fffe0ff */
[----:B------:R-:W-:Y:S04]  /*7400*/  UISETP.NE.AND UP0, UPT, UR4, 0x4, UPT ;  /* 0x000000040400788c */ /* 0x000fe8000bf05270 */
[----:B------:R-:W-:Y:S01]  /*7410*/  USEL UR45, UR4, URZ, UP0 ;  /* 0x000000ff042d7287 */ /* 0x000fe20008000000 */
[----:B------:R1:W-:Y:S01]  /*7420*/  @P6 SYNCS.ARRIVE.TRANS64.RED.A1T0 RZ, [R40+URZ], RZ ;  /* 0x000000ff28ff69a7 */ /* 0x0003e200081004ff */
[----:B------:R-:W-:Y:S01]  /*7430*/  BSSY B1, `(.L_x_116) ;  /* 0x0000018000017945 */ /* 0x000fe20003800000 */
[----:B------:R-:W3:Y:S02]  /*7440*/  @P6 SYNCS.PHASECHK.TRANS64.TRYWAIT P0, [R89+URZ+0x40], R90 ;  /* 0x0000405a590065a7 */ /* 0x000ee400080011ff */
[----:B---3--:R-:W-:Y:S01]  /*7450*/  @P6 SEL R85, RZ, 0x1, !P0 ;  /* 0x00000001ff556807 */ /* 0x008fe20004000000 */
[----:B-1----:R-:W-:Y:S06]  /*7460*/  @!P6 BRA `(.L_x_117) ;  /* 0x000000000050e947 */ /* 0x002fec0003800000 */
        /* <DEDUP_REMOVED lines=8> */
[----:B------:R-:W-:Y:S04]  /*74f0*/  SHF.L.U32 R4, R73, 0x1f, RZ ;  /* 0x0000001f49047819 */ /* 0x000fe800000006ff */
[----:B------:R-:W1:Y:S02]  /*7500*/  SYNCS.PHASECHK.TRANS64.TRYWAIT P0, [R89+URZ+0x40], R4 ;  /* 0x00004004590075a7 */ /* 0x000e6400080011ff */
[----:B-1----:R-:W-:Y:S05]  /*7510*/  @!P0 BRA `(.L_x_120) ;  /* 0x0000002000048947 */ /* 0x002fea0003800000 */
.L_x_119:
[----:B------:R-:W-:Y:S05]  /*7520*/  BSYNC B0 ;  /* 0x0000000000007941 */ /* 0x000fea0003800000 */
.L_x_118:
        /* <DEDUP_REMOVED lines=8> */
.L_x_117:
[----:B------:R-:W-:Y:S05]  /*75b0*/  BSYNC B1 ;  /* 0x0000000000017941 */ /* 0x000fea0003800000 */
.L_x_116:
[----:B-1----:R-:W-:Y:S05]  /*75c0*/  VIADD R3, R25, 0x40 ;  /* 0x0000004019037836 */ /* 0x002fea0000000000 */
[----:B------:R-:W-:Y:S04]  /*75d0*/  SHF.R.U32.HI R3, RZ, 0x15, R3 ;  /* 0x00000015ff037819 */ /* 0x000fe80000011603 */
[----:B------:R-:W-:Y:S11]  /*75e0*/  LOP3.LUT P0, RZ, R3, 0x3, R64, 0x48, !PT ;  /* 0x0000000303ff7812 */ /* 0x000ff60007804840 */
[----:B------:R-:W-:Y:S02]  /*75f0*/  @!UPT UIADD3 URZ, UPT, UPT, URZ, URZ, URZ ;  /* 0x000000fffffff290 */ /* 0x000fe4000fffe0ff */
[----:B------:R-:W-:Y:S05]  /*7600*/  @!P0 BRA `(.L_x_121) ;  /* 0x0000000000408947 */ /* 0x000fea0003800000 */
[----:B------:R-:W1:Y:S01]  /*7610*/  LDCU.64 UR8, c[0x4][0x70] ;  /* 0x01000e00ff0877ac */ /* 0x000e620008000a00 */
[----:B------:R-:W-:Y:S01]  /*7620*/  MOV R3, 0x0 ;  /* 0x0000000000037802 */ /* 0x000fe20000000f00 */
[----:B------:R-:W-:Y:S02]  /*7630*/  HFMA2 R12, -RZ, RZ, 0, 5.9604644775390625e-08 ;  /* 0x00000001ff0c7431 */ /* 0x000fe400000001ff */
[----:B------:R-:W-:Y:S02]  /*7640*/  IMAD.MOV.U32 R8, RZ, RZ, 0x192 ;  /* 0x00000192ff087424 */ /* 0x000fe400078e00ff */
[----:B------:R-:W-:Y:S01]  /*7650*/  IMAD.MOV.U32 R13, RZ, RZ, RZ ;  /* 0x000000ffff0d7224 */ /* 0x000fe200078e00ff */
[----:B------:R-:W5:Y:S01]  /*7660*/  LDCU.64 UR6, c[0x4][0x78] ;  /* 0x01000f00ff0677ac */ /* 0x000f620008000a00 */
[----:B------:R-:W2:Y:S01]  /*7670*/  LDC.64 R2, c[0x4][R3] ;  /* 0x0100000003027b82 */ /* 0x000ea20000000a00 */
[----:B------:R-:W3:Y:S01]  /*7680*/  LDCU.64 UR4, c[0x4][0x10] ;  /* 0x01000200ff0477ac */ /* 0x000ee20008000a00 */
[----:B-1----:R-:W-:Y:S01]  /*7690*/  MOV R5, UR9 ;  /* 0x0000000900057c02 */ /* 0x002fe20008000f00 */
[----:B------:R-:W-:Y:S01]  /*76a0*/  IMAD.U32 R4, RZ, RZ, UR8 ;  /* 0x00000008ff047e24 */ /* 0x000fe2000f8e00ff */
[----:B-----5:R-:W-:Y:S01]  /*76b0*/  MOV R7, UR7 ;  /* 0x0000000700077c02 */ /* 0x020fe20008000f00 */
[----:B------:R-:W-:Y:S01]  /*76c0*/  IMAD.U32 R6, RZ, RZ, UR6 ;  /* 0x00000006ff067e24 */ /* 0x000fe2000f8e00ff */
[----:B---3--:R-:W-:Y:S01]  /*76d0*/  MOV R11, UR5 ;  /* 0x00000005000b7c02 */ /* 0x008fe20008000f00 */
[----:B------:R-:W-:Y:S02]  /*76e0*/  IMAD.U32 R10, RZ, RZ, UR4 ;  /* 0x00000004ff0a7e24 */ /* 0x000fe4000f8e00ff */
[----:B------:R-:W-:Y:S07]  /*76f0*/  LEPC R20, `(.L_x_121) ;  /* 0x000000001014794e */ /* 0x000fee0000000000 */
[----:B--2-4-:R-:W-:Y:S05]  /*7700*/  CALL.ABS.NOINC R2 ;  /* 0x0000000002007343 */ /* 0x014fea0003c00000 */
.L_x_121:
[----:B---3--:R-:W-:Y:S01]  /*7710*/  LOP3.LUT R20, R56, 0xffffe000, RZ, 0xc0, !PT ;  /* 0xffffe00038147812 */ /* 0x008fe200078ec0ff */
[----:B------:R-:W-:Y:S05]  /*7720*/  WARPSYNC.ALL ;  /* 0x0000000000007948 */ /* 0x000fea0003800000 */
[----:B------:R-:W-:Y:S01]  /*7730*/  R2UR UR4, R25 ;  /* 0x00000000190472ca */ /* 0x000fe200000e0000 */
[----:B------:R-:W-:Y:S01]  /*7740*/  IMAD.U32 R89, RZ, RZ, UR45 ;  /* 0x0000002dff597e24 */ /* 0x000fe2000f8e00ff */
[----:B------:R-:W-:Y:S01]  /*7750*/  LOP3.LUT R21, R57, 0xffffe000, RZ, 0xc0, !PT ;  /* 0xffffe00039157812 */ /* 0x000fe200078ec0ff */
[----:B------:R-:W-:Y:S01]  /*7760*/  BSSY.RECONVERGENT B0, `(.L_x_122) ;  /* 0x000005d000007945 */ /* 0x000fe20003800200 */
[----:B------:R-:W-:Y:S02]  /*7770*/  LOP3.LUT R41, R58, 0xffffe000, RZ, 0xc0, !PT ;  /* 0xffffe0003a297812 */ /* 0x000fe400078ec0ff */
[----:B----4-:R-:W-:Y:S02]  /*7780*/  LOP3.LUT R26, R54, 0xffffe000, RZ, 0xc0, !PT ;  /* 0xffffe000361a7812 */ /* 0x010fe400078ec0ff */
[----:B------:R-:W-:Y:S02]  /*7790*/  LOP3.LUT R40, R50, 0xffffe000, RZ, 0xc0, !PT ;  /* 0xffffe00032287812 */ /* 0x000fe400078ec0ff */
[----:B------:R-:W-:Y:S02]  /*77a0*/  ISETP.NE.AND P6, PT, R77, RZ, PT ;  /* 0x000000ff4d00720c */ /* 0x000fe40003fc5270 */
[----:B------:R-:W-:Y:S01]  /*77b0*/  ISETP.NE.AND P0, PT, R76, RZ, PT ;  /* 0x000000ff4c00720c */ /* 0x000fe20003f05270 */
[----:B------:R-:W1:Y:S01]  /*77c0*/  LDTM.16dp128bit.x8 R4, tmem[UR4+0x40] ;  /* 0x00004004000479ee */ /* 0x000e620008180000 */
[----:B------:R-:W-:Y:S09]  /*77d0*/  LEA R92, R83, UR44, 0x3 ;  /* 0x0000002c535c7c11 */ /* 0x000ff2000f8e18ff */
[----:B------:R-:W-:Y:S05]  /*77e0*/  @P6 LEA R89, R89, UR44, 0x3 ;  /* 0x0000002c59596c11 */ /* 0x000fea000f8e18ff */
[----:B------:R-:W-:Y:S01]  /*77f0*/  @P6 VIADD R90, R89, 0x60 ;  /* 0x00000060595a6836 */ /* 0x000fe20000000000 */
[----:B------:R-:W-:Y:S04]  /*7800*/  @P6 SHF.L.U32 R89, R73, 0x1f, RZ ;  /* 0x0000001f49596819 */ /* 0x000fe800000006ff */
[----:B------:R-:W-:Y:S01]  /*7810*/  @P6 PRMT R90, R87, 0x654, R90 ;  /* 0x00000654575a6816 */ /* 0x000fe2000000005a */
[C---:B-1----:R-:W-:Y:S01]  /*7820*/  FMUL R0, R24.reuse, R4 ;  /* 0x0000000418007220 */ /* 0x042fe20000400000 */
[C---:B------:R-:W-:Y:S01]  /*7830*/  FMUL R2, R24.reuse, R5 ;  /* 0x0000000518027220 */ /* 0x040fe20000400000 */
[C---:B------:R-:W-:Y:S01]  /*7840*/  FMUL R3, R24.reuse, R10 ;  /* 0x0000000a18037220 */ /* 0x040fe20000400000 */
[----:B------:R-:W-:Y:S01]  /*7850*/  FMUL R4, R24, R11 ;  /* 0x0000000b18047220 */ /* 0x000fe20000400000 */
[C---:B--2---:R-:W-:Y:S01]  /*7860*/  FFMA R28, R27.reuse, R20, R0 ;  /* 0x000000141b1c7223 */ /* 0x044fe20000000000 */
[----:B------:R-:W-:Y:S01]  /*7870*/  LOP3.LUT R20, R52, 0xffffe000, RZ, 0xc0, !PT ;  /* 0xffffe00034147812 */ /* 0x000fe200078ec0ff */
        /* <DEDUP_REMOVED lines=14> */
[----:B------:R-:W-:Y:S01]  /*7960*/  FFMA R32, R27, R20, R0 ;  /* 0x000000141b207223 */ /* 0x000fe20000000000 */
        /* <DEDUP_REMOVED lines=12> */
[C---:B------:R-:W-:Y:S01]  /*7a30*/  FFMA R35, R27.reuse, R20, R4 ;  /* 0x000000141b237223 */ /* 0x040fe20000000004 */
[----:B------:R-:W-:Y:S01]  /*7a40*/  LOP3.LUT R20, R44, 0xffffe000, RZ, 0xc0, !PT ;  /* 0xffffe0002c147812 */ /* 0x000fe200078ec0ff */
[C---:B------:R-:W-:Y:S01]  /*7a50*/  FMUL R8, R24.reuse, R15 ;  /* 0x0000000f18087220 */ /* 0x040fe20000400000 */
[C---:B------:R-:W-:Y:S01]  /*7a60*/  FFMA R36, R27.reuse, R26, R5 ;  /* 0x0000001a1b247223 */ /* 0x040fe20000000005 */
[C---:B------:R-:W-:Y:S01]  /*7a70*/  FFMA R37, R27.reuse, R21, R6 ;  /* 0x000000151b257223 */ /* 0x040fe20000000006 */
[----:B------:R-:W-:Y:S01]  /*7a80*/  FFMA R38, R27, R40, R7 ;  /* 0x000000281b267223 */ /* 0x000fe20000000007 */
[C---:B------:R-:W-:Y:S01]  /*7a90*/  FMUL R9, R24.reuse, R16 ;  /* 0x0000001018097220 */ /* 0x040fe20000400000 */
[----:B------:R-:W-:Y:S01]  /*7aa0*/  LOP3.LUT R21, R45, 0xffffe000, RZ, 0xc0, !PT ;  /* 0xffffe0002d157812 */ /* 0x000fe200078ec0ff */
[----:B------:R-:W-:Y:S01]  /*7ab0*/  FFMA R39, R27, R41, R8 ;  /* 0x000000291b277223 */ /* 0x000fe20000000008 */
[----:B------:R-:W-:Y:S01]  /*7ac0*/  FMUL R10, R24, R17 ;  /* 0x00000011180a7220 */ /* 0x000fe20000400000 */
[----:B------:R-:W-:Y:S01]  /*7ad0*/  LOP3.LUT R26, R46, 0xffffe000, RZ, 0xc0, !PT ;  /* 0xffffe0002e1a7812 */ /* 0x000fe200078ec0ff */
        /* <DEDUP_REMOVED lines=37> */
.L_x_123:
[----:B------:R-:W-:Y:S05]  /*7d30*/  BSYNC.RECONVERGENT B0 ;  /* 0x0000000000007941 */ /* 0x000fea0003800200 */
.L_x_122:
        /* <DEDUP_REMOVED lines=20> */
.L_x_127:
[----:B------:R-:W-:Y:S05]  /*7e80*/  BSYNC B0 ;  /* 0x0000000000007941 */ /* 0x000fea0003800000 */
.L_x_126:
[----:B------:R-:W-:Y:S11]  /*7e90*/  ISETP.NE.AND P0, PT, R86, RZ, PT ;  /* 0x000000ff5600720c */ /* 0x000ff60003f05270 */
[----:B------:R-:W-:Y:S02]  /*7ea0*/  @!UPT UIADD3 URZ, UPT, UPT, URZ, URZ, URZ ;  /* 0x000000fffffff290 */ /* 0x000fe4000fffe0ff */
[----:B------:R-:W-:Y:S01]  /*7eb0*/  @P0 IADD3 R2, PT, PT, R74, R5, RZ ;  /* 0x000000054a020210 */ /* 0x000fe20007ffe0ff */
[----:B------:R-:W-:Y:S05]  /*7ec0*/  @P0 WARPSYNC.ALL ;  /* 0x0000000000000948 */ /* 0x000fea0003800000 */
[----:B------:R3:W4:Y:S04]  /*7ed0*/  @P0 LDSM.16.M88.4 R56, [R83+UR44+0x400] ;  /* 0x0004002c5338083b */ /* 0x0007280008000200 */
[----:B------:R3:W1:Y:S04]  /*7ee0*/  @P0 LDSM.16.M88.4 R52, [R0+0x400] ;  /* 0x000400000034083b */ /* 0x0006680000000200 */
[----:B------:R3:W1:Y:S04]  /*7ef0*/  @P0 LDSM.16.M88.4 R48, [R5+0x400] ;  /* 0x000400000530083b */ /* 0x0006680000000200 */
[----:B------:R3:W1:Y:S02]  /*7f00*/  @P0 LDSM.16.M88.4 R44, [R2+0x400] ;  /* 0x00040000022c083b */ /* 0x0006640000000200 */
.L_x_125:
[----:B------:R-:W-:Y:S05]  /*7f10*/  BSYNC B1 ;  /* 0x0000000000017941 */ /* 0x000fea0003800000 */
.L_x_124:
        /* <DEDUP_REMOVED lines=11> */
[----:B---3--:R-:W3:Y:S01]  /*7fd0*/  LDC.64 R2, c[0x4][R3] ;  /* 0x0100000003027b82 */ /* 0x008ee20000000a00 */
[----:B------:R-:W2:Y:S01]  /*7fe0*/  LDCU.64 UR4, c[0x4][0x10] ;  /* 0x01000200ff0477ac */ /* 0x000ea20008000a00 */
[----:B-1----:R-:W-:Y:S01]  /*7ff0*/  MOV R5, UR9 ;  /* 0x0000000900057c02 */ /* 0x002fe20008000f00 */
[----:B------:R-:W-:Y:S01]  /*8000*/  IMAD.U32 R4, RZ, RZ, UR8 ;  /* 0x00000008ff047e24 */ /* 0x000fe2000f8e00ff */
[----:B-----5:R-:W-:Y:S01]  /*8010*/  MOV R7, UR7 ;  /* 0x0000000700077c02 */ /* 0x020fe20008000f00 */
[----:B------:R-:W-:Y:S01]  /*8020*/  IMAD.U32 R6, RZ, RZ, UR6 ;  /* 0x00000006ff067e24 */ /* 0x000fe2000f8e00ff */
[----:B--2---:R-:W-:Y:S01]  /*8030*/  MOV R11, UR5 ;  /* 0x00000005000b7c02 */ /* 0x004fe20008000f00 */
[----:B------:R-:W-:Y:S02]  /*8040*/  IMAD.U32 R10, RZ, RZ, UR4 ;  /* 0x00000004ff0a7e24 */ /* 0x000fe4000f8e00ff */
[----:B------:R-:W-:Y:S07]  /*8050*/  LEPC R20, `(.L_x_129) ;  /* 0x000000001014794e */ /* 0x000fee0000000000 */
[----:B---34-:R-:W-:Y:S05]  /*8060*/  CALL.ABS.NOINC R2 ;  /* 0x0000000002007343 */ /* 0x018fea0003c00000 */
.L_x_129:
[----:B------:R-:W-:Y:S01]  /*8070*/  ISETP.NE.AND P0, PT, R76, RZ, PT ;  /* 0x000000ff4c00720c */ /* 0x000fe20003f05270 */
[----:B------:R-:W-:Y:S05]  /*8080*/  WARPSYNC.ALL ;  /* 0x0000000000007948 */ /* 0x000fea0003800000 */
[----:B------:R-:W-:Y:S01]  /*8090*/  R2UR UR4, R25 ;  /* 0x00000000190472ca */ /* 0x000fe200000e0000 */
[----:B------:R-:W1:Y:S01]  /*80a0*/  S2UR UR5, SR_CgaCtaId ;  /* 0x00000000000579c3 */ /* 0x000e620000008800 */
[----:B---34-:R-:W-:Y:S01]  /*80b0*/  LOP3.LUT R0, R56, 0xffffe000, RZ, 0xc0, !PT ;  /* 0xffffe00038007812 */ /* 0x018fe200078ec0ff */
[----:B------:R-:W-:Y:S01]  /*80c0*/  BSSY.RECONVERGENT B0, `(.L_x_130) ;  /* 0x000005c000007945 */ /* 0x000fe20003800200 */
[----:B------:R-:W-:Y:S02]  /*80d0*/  LOP3.LUT R2, R57, 0xffffe000, RZ, 0xc0, !PT ;  /* 0xffffe00039027812 */ /* 0x000fe400078ec0ff */
[----:B------:R-:W-:Y:S02]  /*80e0*/  LOP3.LUT R3, R58, 0xffffe000, RZ, 0xc0, !PT ;  /* 0xffffe0003a037812 */ /* 0x000fe400078ec0ff */
[----:B------:R-:W-:Y:S02]  /*80f0*/  LOP3.LUT R20, R59, 0xffffe000, RZ, 0xc0, !PT ;  /* 0xffffe0003b147812 */ /* 0x000fe400078ec0ff */
[----:B------:R-:W-:Y:S02]  /*8100*/  LOP3.LUT R21, R52, 0xffffe000, RZ, 0xc0, !PT ;  /* 0xffffe00034157812 */ /* 0x000fe400078ec0ff */
[----:B------:R-:W-:Y:S01]  /*8110*/  LOP3.LUT R26, R53, 0xffffe000, RZ, 0xc0, !PT ;  /* 0xffffe000351a7812 */ /* 0x000fe200078ec0ff */
[----:B------:R-:W3:Y:S01]  /*8120*/  LDTM.16dp128bit.x8 R4, tmem[UR4+0x60] ;  /* 0x00006004000479ee */ /* 0x000ee20008180000 */
[----:B------:R-:W-:Y:S01]  /*8130*/  R2UR UR4, R80 ;  /* 0x00000000500472ca */ /* 0x000fe200000e0000 */
[----:B------:R-:W-:Y:S01]  /*8140*/  NOP ;  /* 0x0000000000007918 */ /* 0x000fe20000000000 */
[----:B--2---:R-:W-:Y:S02]  /*8150*/  LOP3.LUT R29, R54, 0xffffe000, RZ, 0xc0, !PT ;  /* 0xffffe000361d7812 */ /* 0x004fe400078ec0ff */
[----:B------:R-:W-:Y:S02]  /*8160*/  LOP3.LUT R28, R55, 0xffffe000, RZ, 0xc0, !PT ;  /* 0xffffe000371c7812 */ /* 0x000fe400078ec0ff */
[----:B------:R-:W-:Y:S02]  /*8170*/  LOP3.LUT R31, R48, 0xffffe000, RZ, 0xc0, !PT ;  /* 0xffffe000301f7812 */ /* 0x000fe400078ec0ff */
[----:B------:R-:W-:Y:S02]  /*8180*/  LOP3.LUT R30, R49, 0xffffe000, RZ, 0xc0, !PT ;  /* 0xffffe000311e7812 */ /* 0x000fe400078ec0ff */
[----:B------:R-:W-:Y:S02]  /*8190*/  LOP3.LUT R33, R50, 0xffffe000, RZ, 0xc0, !PT ;  /* 0xffffe00032217812 */ /* 0x000fe400078ec0ff */
[----:B------:R-:W-:Y:S01]  /*81a0*/  LOP3.LUT R32, R51, 0xffffe000, RZ, 0xc0, !PT ;  /* 0xffffe00033207812 */ /* 0x000fe200078ec0ff */
[----:B------:R-:W-:Y:S01]  /*81b0*/  UIADD3 UR4, UPT, UPT, UR4, 0xd0, URZ ;  /* 0x000000d004047890 */ /* 0x000fe2000fffe0ff */
[----:B------:R-:W-:Y:S02]  /*81c0*/  LOP3.LUT R35, R44, 0xffffe000, RZ, 0xc0, !PT ;  /* 0xffffe0002c237812 */ /* 0x000fe400078ec0ff */
[----:B------:R-:W-:Y:S02]  /*81d0*/  LOP3.LUT R34, R45, 0xffffe000, RZ, 0xc0, !PT ;  /* 0xffffe0002d227812 */ /* 0x000fe400078ec0ff */
[----:B------:R-:W-:Y:S02]  /*81e0*/  LOP3.LUT R37, R46, 0xffffe000, RZ, 0xc0, !PT ;  /* 0xffffe0002e257812 */ /* 0x000fe400078ec0ff */
[----:B------:R-:W-:Y:S01]  /*81f0*/  LOP3.LUT R36, R47, 0xffffe000, RZ, 0xc0, !PT ;  /* 0xffffe0002f247812 */ /* 0x000fe200078ec0ff */
[C---:B---3--:R-:W-:Y:S01]  /*8200*/  FMUL R4, R24.reuse, R4 ;  /* 0x0000000418047220 */ /* 0x048fe20000400000 */
[C---:B------:R-:W-:Y:S01]  /*8210*/  FMUL R5, R24.reuse, R5 ;  /* 0x0000000518057220 */ /* 0x040fe20000400000 */
[C---:B------:R-:W-:Y:S01]  /*8220*/  FMUL R6, R24.reuse, R6 ;  /* 0x0000000618067220 */ /* 0x040fe20000400000 */
[C---:B------:R-:W-:Y:S01]  /*8230*/  FMUL R7, R24.reuse, R7 ;  /* 0x0000000718077220 */ /* 0x040fe20000400000 */
[C---:B------:R-:W-:Y:S01]  /*8240*/  FFMA R4, R27.reuse, R0, R4 ;  /* 0x000000001b047223 */ /* 0x040fe20000000004 */
[C---:B------:R-:W-:Y:S01]  /*8250*/  FMUL R8, R24.reuse, R8 ;  /* 0x0000000818087220 */ /* 0x040fe20000400000 */
[C---:B------:R-:W-:Y:S01]  /*8260*/  FFMA R5, R27.reuse, R2, R5 ;  /* 0x000000021b057223 */ /* 0x040fe20000000005 */
[C---:B------:R-:W-:Y:S01]  /*8270*/  FMUL R9, R24.reuse, R9 ;  /* 0x0000000918097220 */ /* 0x040fe20000400000 */
[C---:B------:R-:W-:Y:S01]  /*8280*/  FFMA R6, R27.reuse, R3, R6 ;  /* 0x000000031b067223 */ /* 0x040fe20000000006 */
[----:B------:R-:W-:Y:S01]  /*8290*/  F2FP.TF32.F32.PACK_B R4, R4 ;  /* 0x00000004ff04723e */ /* 0x000fe200024050ff */
[C---:B------:R-:W-:Y:S01]  /*82a0*/  FMUL R10, R24.reuse, R10 ;  /* 0x0000000a180a7220 */ /* 0x040fe20000400000 */
[----:B------:R-:W-:Y:S01]  /*82b0*/  F2FP.TF32.F32.PACK_B R5, R5 ;  /* 0x00000005ff05723e */ /* 0x000fe200024050ff */
[C---:B------:R-:W-:Y:S01]  /*82c0*/  FFMA R7, R27.reuse, R20, R7 ;  /* 0x000000141b077223 */ /* 0x040fe20000000007 */
[C---:B------:R-:W-:Y:S01]  /*82d0*/  FMUL R11, R24.reuse, R11 ;  /* 0x0000000b180b7220 */ /* 0x040fe20000400000 */
[----:B-1----:R-:W-:Y:S01]  /*82e0*/  UPRMT UR4, UR5, 0x654, UR4 ;  /* 0x0000065405047896 */ /* 0x002fe20008000004 */
[C---:B------:R-:W-:Y:S01]  /*82f0*/  FFMA R8, R27.reuse, R21, R8 ;  /* 0x000000151b087223 */ /* 0x040fe20000000008 */
[C---:B------:R-:W-:Y:S01]  /*8300*/  FMUL R12, R24.reuse, R12 ;  /* 0x0000000c180c7220 */ /* 0x040fe20000400000 */
[C---:B------:R-:W-:Y:S01]  /*8310*/  FFMA R9, R27.reuse, R26, R9 ;  /* 0x0000001a1b097223 */ /* 0x040fe20000000009 */
[C---:B------:R-:W-:Y:S01]  /*8320*/  FMUL R13, R24.reuse, R13 ;  /* 0x0000000d180d7220 */ /* 0x040fe20000400000 */
[C---:B------:R-:W-:Y:S01]  /*8330*/  FFMA R10, R27.reuse, R29, R10 ;  /* 0x0000001d1b0a7223 */ /* 0x040fe2000000000a */
[C---:B------:R-:W-:Y:S01]  /*8340*/  FMUL R14, R24.reuse, R14 ;  /* 0x0000000e180e7220 */ /* 0x040fe20000400000 */
[C---:B------:R-:W-:Y:S01]  /*8350*/  FFMA R11, R27.reuse, R28, R11 ;  /* 0x0000001c1b0b7223 */ /* 0x040fe2000000000b */
[C---:B------:R-:W-:Y:S01]  /*8360*/  FMUL R15, R24.reuse, R15 ;  /* 0x0000000f180f7220 */ /* 0x040fe20000400000 */
[----:B------:R-:W-:Y:S01]  /*8370*/  F2FP.TF32.F32.PACK_B R6, R6 ;  /* 0x00000006ff06723e */ /* 0x000fe200024050ff */
[C---:B------:R-:W-:Y:S01]  /*8380*/  FFMA R12, R27.reuse, R31, R12 ;  /* 0x0000001f1b0c7223 */ /* 0x040fe2000000000c */
[----:B------:R-:W-:Y:S01]  /*8390*/  F2FP.TF32.F32.PACK_B R7, R7 ;  /* 0x00000007ff07723e */ /* 0x000fe200024050ff */
[C---:B------:R-:W-:Y:S01]  /*83a0*/  FMUL R16, R24.reuse, R16 ;  /* 0x0000001018107220 */ /* 0x040fe20000400000 */
[C---:B------:R-:W-:Y:S01]  /*83b0*/  FFMA R13, R27.reuse, R30, R13 ;  /* 0x0000001e1b0d7223 */ /* 0x040fe2000000000d */
[C---:B------:R-:W-:Y:S01]  /*83c0*/  FMUL R17, R24.reuse, R17 ;  /* 0x0000001118117220 */ /* 0x040fe20000400000 */
[C---:B------:R-:W-:Y:S01]  /*83d0*/  FFMA R14, R27.reuse, R33, R14 ;  /* 0x000000211b0e7223 */ /* 0x040fe2000000000e */
[C---:B------:R-:W-:Y:S01]  /*83e0*/  FMUL R18, R24.reuse, R18 ;  /* 0x0000001218127220 */ /* 0x040fe20000400000 */
[C---:B------:R-:W-:Y:S01]  /*83f0*/  FFMA R15, R27.reuse, R32, R15 ;  /* 0x000000201b0f7223 */ /* 0x040fe2000000000f */
[----:B------:R-:W-:Y:S01]  /*8400*/  FMUL R19, R24, R19 ;  /* 0x0000001318137220 */ /* 0x000fe20000400000 */
[----:B------:R-:W-:Y:S01]  /*8410*/  F2FP.TF32.F32.PACK_B R8, R8 ;  /* 0x00000008ff08723e */ /* 0x000fe200024050ff */
[C---:B------:R-:W-:Y:S01]  /*8420*/  FFMA R16, R27.reuse, R35, R16 ;  /* 0x000000231b107223 */ /* 0x040fe20000000010 */
[----:B------:R-:W-:Y:S01]  /*8430*/  F2FP.TF32.F32.PACK_B R9, R9 ;  /* 0x00000009ff09723e */ /* 0x000fe200024050ff */
[----:B------:R-:W-:Y:S01]  /*8440*/  SYNCS.ARRIVE.TRANS64.RED.A1T0 RZ, [UR4], RZ ;  /* 0x000000ffffff79a7 */ /* 0x000fe20008100404 */
[----:B------:R1:W-:Y:S01]  /*8450*/  STSM.16.M88.4 [R79+0x6400], R4 ;  /* 0x006400044f007844 */ /* 0x0003e20000000200 */
[----:B------:R-:W-:Y:S01]  /*8460*/  F2FP.TF32.F32.PACK_B R10, R10 ;  /* 0x0000000aff0a723e */ /* 0x000fe200024050ff */
[C---:B------:R-:W-:Y:S01]  /*8470*/  FFMA R17, R27.reuse, R34, R17 ;  /* 0x000000221b117223 */ /* 0x040fe20000000011 */
[----:B------:R-:W-:Y:S01]  /*8480*/  F2FP.TF32.F32.PACK_B R11, R11 ;  /* 0x0000000bff0b723e */ /* 0x000fe200024050ff */
[C---:B------:R-:W-:Y:S01]  /*8490*/  FFMA R18, R27.reuse, R37, R18 ;  /* 0x000000251b127223 */ /* 0x040fe20000000012 */
[----:B------:R-:W-:Y:S01]  /*84a0*/  FFMA R19, R27, R36, R19 ;  /* 0x000000241b137223 */ /* 0x000fe20000000013 */
[----:B------:R-:W-:Y:S02]  /*84b0*/  F2FP.TF32.F32.PACK_B R12, R12 ;  /* 0x0000000cff0c723e */ /* 0x000fe400024050ff */
[----:B------:R1:W-:Y:S01]  /*84c0*/  STSM.16.M88.4 [R78+0x6400], R8 ;  /* 0x006400084e007844 */ /* 0x0003e20000000200 */
[----:B------:R-:W-:Y:S02]  /*84d0*/  F2FP.TF32.F32.PACK_B R13, R13 ;  /* 0x0000000dff0d723e */ /* 0x000fe400024050ff */
[----:B------:R-:W-:Y:S02]  /*84e0*/  F2FP.TF32.F32.PACK_B R14, R14 ;  /* 0x0000000eff0e723e */ /* 0x000fe400024050ff */
        /* <DEDUP_REMOVED lines=16> */
[----:B------:R-:W-:Y:S02]  /*85f0*/  UIADD3 UR9, UPT, UPT, UR49, 0x60, URZ ;  /* 0x0000006031097890 */ /* 0x000fe4000fffe0ff */
[----:B------:R-:W-:Y:S01]  /*8600*/  UIADD3 UR8, UPT, UPT, UR44, 0x6400, URZ ;  /* 0x000064002c087890 */ /* 0x000fe2000fffe0ff */
[----:B------:R-:W-:Y:S01]  /*8610*/  UMOV UR10, UR50 ;  /* 0x00000032000a7c82 */ /* 0x000fe20008000000 */
[----:B------:R-:W-:Y:S01]  /*8620*/  UMOV UR11, UR36 ;  /* 0x00000024000b7c82 */ /* 0x000fe20008000000 */
[----:B--2---:R-:W-:Y:S04]  /*8630*/  UIADD3 UR4, UP0, UPT, UR6, 0x680, URZ ;  /* 0x0000068006047890 */ /* 0x004fe8000ff1e0ff */
[----:B------:R-:W-:Y:S09]  /*8640*/  UIADD3.X UR5, UPT, UPT, URZ, UR7, URZ, UP0, !UPT ;  /* 0x00000007ff057290 */ /* 0x000ff200087fe4ff */
[----:B------:R2:W-:Y:S01]  /*8650*/  UTMASTG.3D [UR8], [UR4] ;  /* 0x00000008040073b5 */ /* 0x0005e20008010000 */
[----:B------:R0:W-:Y:S01]  /*8660*/  UTMACMDFLUSH ;  /* 0x00000000000079b7 */ /* 0x0001e20000000000 */
[----:B--2---:R-:W-:Y:S04]  /*8670*/  DEPBAR.LE SB0, 0x1 ;  /* 0x000080400000791a */ /* 0x004fe80000000000 */
.L_x_131:
[----:B------:R-:W-:Y:S05]  /*8680*/  BSYNC.RECONVERGENT B0 ;  /* 0x0000000000007941 */ /* 0x000fea0003800200 */
.L_x_130:
[----:B------:R-:W-:Y:S01]  /*8690*/  BAR.SYNC.DEFER_BLOCKING 0x1, 0x80 ;  /* 0x0042000000007b1d */ /* 0x000fe20000010000 */
[----:B------:R-:W-:Y:S01]  /*86a0*/  UISETP.NE.AND UP0, UPT, UR47, -0x4, UPT ;  /* 0xfffffffc2f00788c */ /* 0x000fe2000bf05270 */
[----:B------:R-:W-:Y:S08]  /*86b0*/  IADD3 R0, PT, PT, R22, 0x1, RZ ;  /* 0x0000000116007810 */ /* 0x000ff00007ffe0ff */
[----:B------:R-:W-:Y:S05]  /*86c0*/  BRA.U !UP0, `(.L_x_132) ;  /* 0x0000000108247547 */ /* 0x000fea000b800000 */
[----:B------:R-:W-:Y:S01]  /*86d0*/  ISETP.NE.AND P0, PT, R77, RZ, PT ;  /* 0x000000ff4d00720c */ /* 0x000fe20003f05270 */
[----:B------:R-:W-:Y:S01]  /*86e0*/  IMAD.U32 R2, RZ, RZ, UR46 ;  /* 0x0000002eff027e24 */ /* 0x000fe2000f8e00ff */
[----:B------:R-:W-:Y:S04]  /*86f0*/  UIADD3 UR4, UPT, UPT, UR46, 0x1, URZ ;  /* 0x000000012e047890 */ /* 0x000fe8000fffe0ff */
[----:B------:R-:W-:Y:S04]  /*8700*/  UISETP.NE.AND UP0, UPT, UR4, 0x4, UPT ;  /* 0x000000040400788c */ /* 0x000fe8000bf05270 */
[----:B------:R-:W-:Y:S03]  /*8710*/  USEL UR46, UR4, URZ, UP0 ;  /* 0x000000ff042e7287 */ /* 0x000fe60008000000 */
[----:B------:R-:W-:Y:S05]  /*8720*/  @P0 LEA R2, R2, UR44, 0x3 ;  /* 0x0000002c02020c11 */ /* 0x000fea000f8e18ff */
[----:B------:R-:W-:Y:S05]  /*8730*/  @P0 VIADD R2, R2, 0x60 ;  /* 0x0000006002020836 */ /* 0x000fea0000000000 */
[----:B------:R-:W-:Y:S04]  /*8740*/  @P0 PRMT R2, R87, 0x654, R2 ;  /* 0x0000065457020816 */ /* 0x000fe80000000002 */
[----:B------:R2:W-:Y:S03]  /*8750*/  @P0 SYNCS.ARRIVE.TRANS64.RED.A1T0 RZ, [R2+URZ], RZ ;  /* 0x000000ff02ff09a7 */ /* 0x0005e600081004ff */
.L_x_132:
[----:B------:R-:W-:Y:S01]  /*8760*/  R2UR UR5, R65 ;  /* 0x00000000410572ca */ /* 0x000fe200000e0000 */
[----:B------:R-:W-:Y:S01]  /*8770*/  UISETP.NE.AND UP0, UPT, UR61, URZ, UPT ;  /* 0x000000ff3d00728c */ /* 0x000fe2000bf05270 */
[----:B------:R-:W-:Y:S01]  /*8780*/  R2UR UR4, R66 ;  /* 0x00000000420472ca */ /* 0x000fe200000e0000 */
[----:B------:R-:W-:Y:S01]  /*8790*/  UIADD3 UR47, UPT, UPT, UR47, 0x4, URZ ;  /* 0x000000042f2f7890 */ /* 0x000fe2000fffe0ff */
[----:B------:R-:W-:Y:S01]  /*87a0*/  ISETP.NE.AND P0, PT, R70, 0x2, PT ;  /* 0x000000024600780c */ /* 0x000fe20003f05270 */
[----:B------:R-:W-:Y:S01]  /*87b0*/  UMOV UR36, UR60 ;  /* 0x0000003c00247c82 */ /* 0x000fe20008000000 */
[----:B------:R-:W-:Y:S02]  /*87c0*/  ISETP.NE.AND P1, PT, R0, 0x4, PT ;  /* 0x000000040000780c */ /* 0x000fe40003f25270 */
[----:B--2---:R-:W-:Y:S02]  /*87d0*/  SEL R2, RZ, 0x1, P0 ;  /* 0x00000001ff027807 */ /* 0x004fe40000000000 */
[----:B------:R-:W-:Y:S02]  /*87e0*/  SEL R3, RZ, 0x1, P1 ;  /* 0x00000001ff037807 */ /* 0x000fe40000800000 */
[----:B------:R-:W-:Y:S01]  /*87f0*/  LOP3.LUT R71, R71, R2, RZ, 0x3c, !PT ;  /* 0x0000000247477212 */ /* 0x000fe200078e3cff */
[----:B------:R-:W-:Y:S01]  /*8800*/  UIADD3 UR20, UPT, UPT, UR37, UR5, URZ ;  /* 0x0000000525147290 */ /* 0x000fe2000fffe0ff */
[----:B------:R-:W-:Y:S01]  /*8810*/  LOP3.LUT R72, R72, R3, RZ, 0x3c, !PT ;  /* 0x0000000348487212 */ /* 0x000fe200078e3cff */
[----:B------:R-:W-:Y:S01]  /*8820*/  UIADD3 UR16, UPT, UPT, UR38, UR4, URZ ;  /* 0x0000000426107290 */ /* 0x000fe2000fffe0ff */
[----:B------:R-:W-:Y:S02]  /*8830*/  SEL R70, R70, RZ, P0 ;  /* 0x000000ff46467207 */ /* 0x000fe40000000000 */
[----:B------:R-:W-:Y:S01]  /*8840*/  SEL R22, R0, RZ, P1 ;  /* 0x000000ff00167207 */ /* 0x000fe20000800000 */
[----:B------:R-:W-:Y:S08]  /*8850*/  BRA.U UP0, `(.L_x_133) ;  /* 0xffffffc9009c7547 */ /* 0x000ff0000b83ffff */
[----:B------:R-:W-:-:S13]  /*8860*/  R2UR UR4, R67 ;  /* 0x00000000430472ca */ /* 0x000fda00000e0000 */
[----:B------:R-:W-:-:S09]  /*8870*/  UISETP.NE.AND UP0, UPT, UR4, URZ, UPT ;  /* 0x000000ff0400728c */ /* 0x000fd2000bf05270 */
[----:B------:R-:W-:Y:S05]  /*8880*/  BRA.U !UP0, `(.L_x_134) ;  /* 0x0000000108487547 */ /* 0x000fea000b800000 */
[----:B------:R-:W2:Y:S02]  /*8890*/  LDCU.64 UR4, c[0x0][0x890] ;  /* 0x00011200ff0477ac */ /* 0x000ea40008000a00 */
[----:B--2---:R-:W-:-:S04]  /*88a0*/  UISETP.NE.U32.AND UP0, UPT, UR4, URZ, UPT ;  /* 0x000000ff0400728c */ /* 0x004fc8000bf05070 */
[----:B------:R-:W-:-:S09]  /*88b0*/  UISETP.NE.AND.EX UP0, UPT, UR5, URZ, UPT, UP0 ;  /* 0x000000ff0500728c */ /* 0x000fd2000bf05300 */
[----:B------:R-:W-:Y:S05]  /*88c0*/  BRA.U UP0, `(.L_x_135) ;  /* 0x00000001000c7547 */ /* 0x000fea000b800000 */
[----:B------:R-:W-:-:S13]  /*88d0*/  FSETP.NEU.AND P0, PT, R27, RZ, PT ;  /* 0x000000ff1b00720b */ /* 0x000fda0003f0d000 */
[----:B------:R-:W-:Y:S05]  /*88e0*/  @!P0 EXIT ;  /* 0x000000000000894d */ /* 0x000fea0003800000 */
[----:B------:R-:W-:Y:S05]  /*88f0*/  BRA `(.L_x_134) ;  /* 0x00000000002c7947 */ /* 0x000fea0003800000 */
.L_x_135:
[----:B------:R-:W-:Y:S01]  /*8900*/  ISETP.NE.AND P0, PT, R69, RZ, PT ;  /* 0x000000ff4500720c */ /* 0x000fe20003f05270 */
[----:B------:R-:W-:-:S12]  /*8910*/  BSSY.RECONVERGENT B0, `(.L_x_134) ;  /* 0x0000009000007945 */ /* 0x000fd80003800200 */
[----:B------:R-:W-:Y:S05]  /*8920*/  @P0 BRA `(.L_x_136) ;  /* 0x0000000000140947 */ /* 0x000fea0003800000 */
[----:B------:R-:W2:Y:S02]  /*8930*/  LDCU.64 UR4, c[0x0][0x888] ;  /* 0x00011100ff0477ac */ /* 0x000ea40008000a00 */
[----:B--2---:R-:W-:-:S04]  /*8940*/  ISETP.NE.U32.AND P0, PT, RZ, UR4, PT ;  /* 0x00000004ff007c0c */ /* 0x004fc8000bf05070 */
[----:B------:R-:W-:-:S13]  /*8950*/  ISETP.NE.AND.EX P0, PT, RZ, UR5, PT, P0 ;  /* 0x00000005ff007c0c */ /* 0x000fda000bf05300 */
[----:B------:R-:W-:Y:S05]  /*8960*/  @!P0 EXIT ;  /* 0x000000000000894d */ /* 0x000fea0003800000 */
[----:B------:R-:W-:Y:S05]  /*8970*/  BRA `(.L_x_137) ;  /* 0x0000000000087947 */ /* 0x000fea0003800000 */
.L_x_136:
[----:B------:R-:W-:-:S13]  /*8980*/  FSETP.NEU.AND P0, PT, R27, RZ, PT ;  /* 0x000000ff1b00720b */ /* 0x000fda0003f0d000 */
[----:B------:R-:W-:Y:S05]  /*8990*/  @!P0 EXIT ;  /* 0x000000000000894d */ /* 0x000fea0003800000 */
.L_x_137:
[----:B------:R-:W-:Y:S05]  /*89a0*/  BSYNC.RECONVERGENT B0 ;  /* 0x0000000000007941 */ /* 0x000fea0003800200 */
.L_x_134:
[----:B------:R-:W2:Y:S01]  /*89b0*/  S2UR UR5, SR_CgaCtaId ;  /* 0x00000000000579c3 */ /* 0x000ea20000008800 */
[----:B------:R-:W-:Y:S01]  /*89c0*/  ULEA UR4, UR46, UR44, 0x3 ;  /* 0x0000002c2e047291 */ /* 0x000fe2000f8e18ff */
[----:B------:R-:W-:-:S04]  /*89d0*/  DEPBAR.LE SB0, 0x0 ;  /* 0x000080000000791a */ /* 0x000fc80000000000 */
[----:B------:R-:W-:-:S04]  /*89e0*/  UIADD3 UR4, UPT, UPT, UR4, 0x60, URZ ;  /* 0x0000006004047890 */ /* 0x000fc8000fffe0ff */
[----:B--2---:R-:W-:-:S09]  /*89f0*/  UPRMT UR4, UR5, 0x654, UR4 ;  /* 0x0000065405047896 */ /* 0x004fd20008000004 */
[----:B------:R-:W-:Y:S01]  /*8a00*/  SYNCS.ARRIVE.TRANS64.RED.A1T0 RZ, [UR4], RZ ;  /* 0x000000ffffff79a7 */ /* 0x000fe20008100404 */
[----:B------:R-:W-:Y:S05]  /*8a10*/  EXIT ;  /* 0x000000000000794d */ /* 0x000fea0003800000 */
.L_x_24:
[----:B--2---:R2:W3:Y:S02]  /*8a20*/  SYNCS.PHASECHK.TRANS64.TRYWAIT P0, [R0+URZ+0x100], R3 ;  /* 0x00010003000075a7 */ /* 0x0044e400080011ff */
[----:B---3--:R-:W-:Y:S05]  /*8a30*/  @!P0 NANOSLEEP.SYNCS 0x989680 ;  /* 0x009896800000895d */ /* 0x008fea0003900000 */
[----:B------:R-:W3:Y:S02]  /*8a40*/  @!P0 SYNCS.PHASECHK.TRANS64 P0, [R0+URZ+0x100], R3 ;  /* 0x00010003000085a7 */ /* 0x000ee400080010ff */
[----:B---3--:R-:W-:Y:S05]  /*8a50*/  @!P0 BRA `(.L_x_24) ;  /* 0xfffffffc00f08947 */ /* 0x008fea000383ffff */
[----:B------:R-:W-:Y:S05]  /*8a60*/  BRA `(.L_x_138) ;  /* 0xffffff8c00a47947 */ /* 0x000fea000383ffff */
.L_x_27:
[----:B--2---:R-:W-:-:S07]  /*8a70*/  MOV R0, UR33 ;  /* 0x0000002100007c02 */ /* 0x004fce0008000f00 */
.L_x_139:
[----:B--2---:R2:W3:Y:S02]  /*8a80*/  SYNCS.PHASECHK.TRANS64.TRYWAIT P0, [R0+URZ+0x20], R3 ;  /* 0x00002003000075a7 */ /* 0x0044e400080011ff */
[----:B---3--:R-:W-:Y:S05]  /*8a90*/  @!P0 NANOSLEEP.SYNCS 0x989680 ;  /* 0x009896800000895d */ /* 0x008fea0003900000 */
[----:B------:R-:W3:Y:S02]  /*8aa0*/  @!P0 SYNCS.PHASECHK.TRANS64 P0, [R0+URZ+0x20], R3 ;  /* 0x00002003000085a7 */ /* 0x000ee400080010ff */
[----:B---3--:R-:W-:Y:S05]  /*8ab0*/  @!P0 BRA `(.L_x_139) ;  /* 0xfffffffc00f08947 */ /* 0x008fea000383ffff */
[----:B------:R-:W-:Y:S05]  /*8ac0*/  BRA `(.L_x_26) ;  /* 0xffffff8c00e47947 */ /* 0x000fea000383ffff */
.L_x_34:
[----:B-1----:R-:W-:-:S07]  /*8ad0*/  MOV R0, UR17 ;  /* 0x0000001100007c02 */ /* 0x002fce0008000f00 */
.L_x_140:
[----:B-1----:R1:W2:Y:S02]  /*8ae0*/  SYNCS.PHASECHK.TRANS64.TRYWAIT P0, [R0+URZ+0x20], R3 ;  /* 0x00002003000075a7 */ /* 0x0022a400080011ff */
[----:B--2---:R-:W-:Y:S05]  /*8af0*/  @!P0 NANOSLEEP.SYNCS 0x989680 ;  /* 0x009896800000895d */ /* 0x004fea0003900000 */
[----:B------:R-:W2:Y:S02]  /*8b00*/  @!P0 SYNCS.PHASECHK.TRANS64 P0, [R0+URZ+0x20], R3 ;  /* 0x00002003000085a7 */ /* 0x000ea400080010ff */
[----:B--2---:R-:W-:Y:S05]  /*8b10*/  @!P0 BRA `(.L_x_140) ;  /* 0xfffffffc00f08947 */ /* 0x004fea000383ffff */
[----:B------:R-:W-:Y:S05]  /*8b20*/  BRA `(.L_x_33) ;  /* 0xffffff9000a47947 */ /* 0x000fea000383ffff */
.L_x_39:
[----:B-1----:R1:W2:Y:S02]  /*8b30*/  SYNCS.PHASECHK.TRANS64.TRYWAIT P0, [R3+URZ+0x90], R0 ;  /* 0x00009000030075a7 */ /* 0x0022a400080011ff */
[----:B--2---:R-:W-:Y:S05]  /*8b40*/  @!P0 NANOSLEEP.SYNCS 0x989680 ;  /* 0x009896800000895d */ /* 0x004fea0003900000 */
[----:B------:R-:W2:Y:S02]  /*8b50*/  @!P0 SYNCS.PHASECHK.TRANS64 P0, [R3+URZ+0x90], R0 ;  /* 0x00009000030085a7 */ /* 0x000ea400080010ff */
[----:B--2---:R-:W-:Y:S05]  /*8b60*/  @!P0 BRA `(.L_x_39) ;  /* 0xfffffffc00f08947 */ /* 0x004fea000383ffff */
[----:B------:R-:W-:Y:S05]  /*8b70*/  BRA `(.L_x_141) ;  /* 0xffffff9400447947 */ /* 0x000fea000383ffff */
.L_x_43:
[----:B-1----:R-:W-:-:S07]  /*8b80*/  MOV R0, UR4 ;  /* 0x0000000400007c02 */ /* 0x002fce0008000f00 */
.L_x_142:
[----:B-1----:R1:W2:Y:S02]  /*8b90*/  SYNCS.PHASECHK.TRANS64.TRYWAIT P0, [R0+URZ], R3 ;  /* 0x00000003000075a7 */ /* 0x0022a400080011ff */
[----:B--2---:R-:W-:Y:S05]  /*8ba0*/  @!P0 NANOSLEEP.SYNCS 0x989680 ;  /* 0x009896800000895d */ /* 0x004fea0003900000 */
[----:B------:R-:W2:Y:S02]  /*8bb0*/  @!P0 SYNCS.PHASECHK.TRANS64 P0, [R0+URZ], R3 ;  /* 0x00000003000085a7 */ /* 0x000ea400080010ff */
[----:B--2---:R-:W-:Y:S05]  /*8bc0*/  @!P0 BRA `(.L_x_142) ;  /* 0xfffffffc00f08947 */ /* 0x004fea000383ffff */
[----:B------:R-:W-:Y:S05]  /*8bd0*/  BRA `(.L_x_143) ;  /* 0xffffff9800f07947 */ /* 0x000fea000383ffff */
.L_x_44:
[----:B------:R-:W-:-:S07]  /*8be0*/  MOV R0, UR5 ;  /* 0x0000000500007c02 */ /* 0x000fce0008000f00 */
.L_x_144:
[----:B-1----:R1:W2:Y:S02]  /*8bf0*/  SYNCS.PHASECHK.TRANS64.TRYWAIT P0, [R0+URZ], R3 ;  /* 0x00000003000075a7 */ /* 0x0022a400080011ff */
[----:B--2---:R-:W-:Y:S05]  /*8c00*/  @!P0 NANOSLEEP.SYNCS 0x989680 ;  /* 0x009896800000895d */ /* 0x004fea0003900000 */
[----:B------:R-:W2:Y:S02]  /*8c10*/  @!P0 SYNCS.PHASECHK.TRANS64 P0, [R0+URZ], R3 ;  /* 0x00000003000085a7 */ /* 0x000ea400080010ff */
[----:B--2---:R-:W-:Y:S05]  /*8c20*/  @!P0 BRA `(.L_x_144) ;  /* 0xfffffffc00f08947 */ /* 0x004fea000383ffff */
[----:B------:R-:W-:Y:S05]  /*8c30*/  BRA `(.L_x_145) ;  /* 0xffffff9800fc7947 */ /* 0x000fea000383ffff */
.L_x_45:
[----:B------:R-:W-:-:S07]  /*8c40*/  MOV R0, UR5 ;  /* 0x0000000500007c02 */ /* 0x000fce0008000f00 */
.L_x_146:
[----:B-1----:R1:W2:Y:S02]  /*8c50*/  SYNCS.PHASECHK.TRANS64.TRYWAIT P0, [R0+URZ], R3 ;  /* 0x00000003000075a7 */ /* 0x0022a400080011ff */
[----:B--2---:R-:W-:Y:S05]  /*8c60*/  @!P0 NANOSLEEP.SYNCS 0x989680 ;  /* 0x009896800000895d */ /* 0x004fea0003900000 */
[----:B------:R-:W2:Y:S02]  /*8c70*/  @!P0 SYNCS.PHASECHK.TRANS64 P0, [R0+URZ], R3 ;  /* 0x00000003000085a7 */ /* 0x000ea400080010ff */
[----:B--2---:R-:W-:Y:S05]  /*8c80*/  @!P0 BRA `(.L_x_146) ;  /* 0xfffffffc00f08947 */ /* 0x004fea000383ffff */
[----:B------:R-:W-:Y:S05]  /*8c90*/  BRA `(.L_x_147) ;  /* 0xffffff9c00087947 */ /* 0x000fea000383ffff */
.L_x_48:
[----:B-1----:R1:W2:Y:S02]  /*8ca0*/  SYNCS.PHASECHK.TRANS64.TRYWAIT P0, [R2+URZ+0xf0], R5 ;  /* 0x0000f005020075a7 */ /* 0x0022a400080011ff */
[----:B--2---:R-:W-:Y:S05]  /*8cb0*/  @!P0 NANOSLEEP.SYNCS 0x989680 ;  /* 0x009896800000895d */ /* 0x004fea0003900000 */
[----:B------:R-:W2:Y:S02]  /*8cc0*/  @!P0 SYNCS.PHASECHK.TRANS64 P0, [R2+URZ+0xf0], R5 ;  /* 0x0000f005020085a7 */ /* 0x000ea400080010ff */
[----:B--2---:R-:W-:Y:S05]  /*8cd0*/  @!P0 BRA `(.L_x_48) ;  /* 0xfffffffc00f08947 */ /* 0x004fea000383ffff */
[----:B------:R-:W-:Y:S05]  /*8ce0*/  BRA `(.L_x_148) ;  /* 0xffffff9c006c7947 */ /* 0x000fea000383ffff */
.L_x_49:
[----:B------:R-:W-:-:S07]  /*8cf0*/  MOV R2, UR4 ;  /* 0x0000000400027c02 */ /* 0x000fce0008000f00 */
.L_x_149:
[----:B-1----:R1:W2:Y:S02]  /*8d00*/  SYNCS.PHASECHK.TRANS64.TRYWAIT P0, [R2+URZ+0xa0], R5 ;  /* 0x0000a005020075a7 */ /* 0x0022a400080011ff */
[----:B--2---:R-:W-:Y:S05]  /*8d10*/  @!P0 NANOSLEEP.SYNCS 0x989680 ;  /* 0x009896800000895d */ /* 0x004fea0003900000 */
[----:B------:R-:W2:Y:S02]  /*8d20*/  @!P0 SYNCS.PHASECHK.TRANS64 P0, [R2+URZ+0xa0], R5 ;  /* 0x0000a005020085a7 */ /* 0x000ea400080010ff */
[----:B--2---:R-:W-:Y:S05]  /*8d30*/  @!P0 BRA `(.L_x_149) ;  /* 0xfffffffc00f08947 */ /* 0x004fea000383ffff */
[----:B------:R-:W-:Y:S05]  /*8d40*/  BRA `(.L_x_150) ;  /* 0xffffff9c007c7947 */ /* 0x000fea000383ffff */
.L_x_50:
[----:B-1----:R1:W2:Y:S02]  /*8d50*/  SYNCS.PHASECHK.TRANS64.TRYWAIT P1, [R2+URZ+0x90], R5 ;  /* 0x00009005020075a7 */ /* 0x0022a400080211ff */
[----:B--2---:R-:W-:Y:S05]  /*8d60*/  @!P1 NANOSLEEP.SYNCS 0x989680 ;  /* 0x009896800000995d */ /* 0x004fea0003900000 */
[----:B------:R-:W2:Y:S02]  /*8d70*/  @!P1 SYNCS.PHASECHK.TRANS64 P1, [R2+URZ+0x90], R5 ;  /* 0x00009005020095a7 */ /* 0x000ea400080210ff */
[----:B--2---:R-:W-:Y:S05]  /*8d80*/  @!P1 BRA `(.L_x_50) ;  /* 0xfffffffc00f09947 */ /* 0x004fea000383ffff */
[----:B------:R-:W-:Y:S05]  /*8d90*/  BRA `(.L_x_151) ;  /* 0xffffff9c00ac7947 */ /* 0x000fea000383ffff */
.L_x_53:
[----:B------:R-:W-:-:S07]  /*8da0*/  MOV R0, UR4 ;  /* 0x0000000400007c02 */ /* 0x000fce0008000f00 */
.L_x_152:
[----:B-1----:R1:W2:Y:S02]  /*8db0*/  SYNCS.PHASECHK.TRANS64.TRYWAIT P0, [R0+URZ+0xa0], R3 ;  /* 0x0000a003000075a7 */ /* 0x0022a400080011ff */
[----:B--2---:R-:W-:Y:S05]  /*8dc0*/  @!P0 NANOSLEEP.SYNCS 0x989680 ;  /* 0x009896800000895d */ /* 0x004fea0003900000 */
[----:B------:R-:W2:Y:S02]  /*8dd0*/  @!P0 SYNCS.PHASECHK.TRANS64 P0, [R0+URZ+0xa0], R3 ;  /* 0x0000a003000085a7 */ /* 0x000ea400080010ff */
[----:B--2---:R-:W-:Y:S05]  /*8de0*/  @!P0 BRA `(.L_x_152) ;  /* 0xfffffffc00f08947 */ /* 0x004fea000383ffff */
[----:B------:R-:W-:Y:S05]  /*8df0*/  BRA `(.L_x_52) ;  /* 0xffffffa000007947 */ /* 0x000fea000383ffff */
.L_x_60:
[----:B-1----:R1:W2:Y:S02]  /*8e00*/  SYNCS.PHASECHK.TRANS64.TRYWAIT P1, [R0+URZ+0x90], R5 ;  /* 0x00009005000075a7 */ /* 0x0022a400080211ff */
[----:B--2---:R-:W-:Y:S05]  /*8e10*/  @!P1 NANOSLEEP.SYNCS 0x989680 ;  /* 0x009896800000995d */ /* 0x004fea0003900000 */
[----:B------:R-:W2:Y:S02]  /*8e20*/  @!P1 SYNCS.PHASECHK.TRANS64 P1, [R0+URZ+0x90], R5 ;  /* 0x00009005000095a7 */ /* 0x000ea400080210ff */
[----:B--2---:R-:W-:Y:S05]  /*8e30*/  @!P1 BRA `(.L_x_60) ;  /* 0xfffffffc00f09947 */ /* 0x004fea000383ffff */
[----:B------:R-:W-:Y:S05]  /*8e40*/  BRA `(.L_x_153) ;  /* 0xffffffa400787947 */ /* 0x000fea000383ffff */
.L_x_61:
[----:B------:R-:W-:-:S07]  /*8e50*/  MOV R3, UR31 ;  /* 0x0000001f00037c02 */ /* 0x000fce0008000f00 */
.L_x_154:
[----:B-1----:R1:W2:Y:S02]  /*8e60*/  SYNCS.PHASECHK.TRANS64.TRYWAIT P0, [R3+URZ+0xd0], R0 ;  /* 0x0000d000030075a7 */ /* 0x0022a400080011ff */
[----:B--2---:R-:W-:Y:S05]  /*8e70*/  @!P0 NANOSLEEP.SYNCS 0x989680 ;  /* 0x009896800000895d */ /* 0x004fea0003900000 */
[----:B------:R-:W2:Y:S02]  /*8e80*/  @!P0 SYNCS.PHASECHK.TRANS64 P0, [R3+URZ+0xd0], R0 ;  /* 0x0000d000030085a7 */ /* 0x000ea400080010ff */
[----:B--2---:R-:W-:Y:S05]  /*8e90*/  @!P0 BRA `(.L_x_154) ;  /* 0xfffffffc00f08947 */ /* 0x004fea000383ffff */
[----:B------:R-:W-:Y:S05]  /*8ea0*/  BRA `(.L_x_155) ;  /* 0xffffffa400c87947 */ /* 0x000fea000383ffff */
.L_x_64:
[----:B------:R-:W-:Y:S07]  /*8eb0*/  MOV R0, UR5 ;  /* 0x0000000500007c02 */ /* 0x000fee0008000f00 */
.L_x_156:
[----:B-1----:R1:W2:Y:S02]  /*8ec0*/  SYNCS.PHASECHK.TRANS64.TRYWAIT P0, [R0+URZ], R3 ;  /* 0x00000003000075a7 */ /* 0x0022a400080011ff */
[----:B--2---:R-:W-:Y:S05]  /*8ed0*/  @!P0 NANOSLEEP.SYNCS 0x989680 ;  /* 0x009896800000895d */ /* 0x004fea0003900000 */
[----:B------:R-:W2:Y:S02]  /*8ee0*/  @!P0 SYNCS.PHASECHK.TRANS64 P0, [R0+URZ], R3 ;  /* 0x00000003000085a7 */ /* 0x000ea400080010ff */
[----:B--2---:R-:W-:Y:S05]  /*8ef0*/  @!P0 BRA `(.L_x_156) ;  /* 0xfffffffc00f08947 */ /* 0x004fea000383ffff */
[----:B------:R-:W-:Y:S05]  /*8f00*/  BRA `(.L_x_63) ;  /* 0xffffffa400e47947 */ /* 0x000fea000383ffff */
.L_x_67:
[----:B------:R-:W-:-:S07]  /*8f10*/  MOV R0, UR4 ;  /* 0x0000000400007c02 */ /* 0x000fce0008000f00 */
.L_x_157:
[----:B--2---:R2:W4:Y:S02]  /*8f20*/  SYNCS.PHASECHK.TRANS64.TRYWAIT P0, [R0+URZ], R3 ;  /* 0x00000003000075a7 */ /* 0x00452400080011ff */
[----:B----4-:R-:W-:Y:S05]  /*8f30*/  @!P0 NANOSLEEP.SYNCS 0x989680 ;  /* 0x009896800000895d */ /* 0x010fea0003900000 */
[----:B------:R-:W4:Y:S02]  /*8f40*/  @!P0 SYNCS.PHASECHK.TRANS64 P0, [R0+URZ], R3 ;  /* 0x00000003000085a7 */ /* 0x000f2400080010ff */
[----:B----4-:R-:W-:Y:S05]  /*8f50*/  @!P0 BRA `(.L_x_157) ;  /* 0xfffffffc00f08947 */ /* 0x010fea000383ffff */
[----:B------:R-:W-:Y:S05]  /*8f60*/  BRA `(.L_x_158) ;  /* 0xffffffa800c07947 */ /* 0x000fea000383ffff */
.L_x_68:
[----:B------:R-:W-:-:S07]  /*8f70*/  MOV R0, UR5 ;  /* 0x0000000500007c02 */ /* 0x000fce0008000f00 */
.L_x_159:
[----:B-1----:R1:W2:Y:S02]  /*8f80*/  SYNCS.PHASECHK.TRANS64.TRYWAIT P0, [R0+URZ], R3 ;  /* 0x00000003000075a7 */ /* 0x0022a400080011ff */
[----:B--2---:R-:W-:Y:S05]  /*8f90*/  @!P0 NANOSLEEP.SYNCS 0x989680 ;  /* 0x009896800000895d */ /* 0x004fea0003900000 */
[----:B------:R-:W2:Y:S02]  /*8fa0*/  @!P0 SYNCS.PHASECHK.TRANS64 P0, [R0+URZ], R3 ;  /* 0x00000003000085a7 */ /* 0x000ea400080010ff */
[----:B--2---:R-:W-:Y:S05]  /*8fb0*/  @!P0 BRA `(.L_x_159) ;  /* 0xfffffffc00f08947 */ /* 0x004fea000383ffff */
[----:B------:R-:W-:Y:S05]  /*8fc0*/  BRA `(.L_x_160) ;  /* 0xffffffa800cc7947 */ /* 0x000fea000383ffff */
.L_x_69:
[----:B------:R-:W-:-:S07]  /*8fd0*/  MOV R0, UR5 ;  /* 0x0000000500007c02 */ /* 0x000fce0008000f00 */
.L_x_161:
[----:B-1----:R1:W2:Y:S02]  /*8fe0*/  SYNCS.PHASECHK.TRANS64.TRYWAIT P0, [R0+URZ], R3 ;  /* 0x00000003000075a7 */ /* 0x0022a400080011ff */
[----:B--2---:R-:W-:Y:S05]  /*8ff0*/  @!P0 NANOSLEEP.SYNCS 0x989680 ;  /* 0x009896800000895d */ /* 0x004fea0003900000 */
[----:B------:R-:W2:Y:S02]  /*9000*/  @!P0 SYNCS.PHASECHK.TRANS64 P0, [R0+URZ], R3 ;  /* 0x00000003000085a7 */ /* 0x000ea400080010ff */
[----:B--2---:R-:W-:Y:S05]  /*9010*/  @!P0 BRA `(.L_x_161) ;  /* 0xfffffffc00f08947 */ /* 0x004fea000383ffff */
[----:B------:R-:W-:Y:S05]  /*9020*/  BRA `(.L_x_162) ;  /* 0xffffffa800d87947 */ /* 0x000fea000383ffff */
.L_x_70:
[----:B------:R-:W-:-:S07]  /*9030*/  MOV R0, UR4 ;  /* 0x0000000400007c02 */ /* 0x000fce0008000f00 */
.L_x_163:
[----:B-1----:R1:W2:Y:S02]  /*9040*/  SYNCS.PHASECHK.TRANS64.TRYWAIT P0, [R0+URZ], R3 ;  /* 0x00000003000075a7 */ /* 0x0022a400080011ff */
[----:B--2---:R-:W-:Y:S05]  /*9050*/  @!P0 NANOSLEEP.SYNCS 0x989680 ;  /* 0x009896800000895d */ /* 0x004fea0003900000 */
[----:B------:R-:W2:Y:S02]  /*9060*/  @!P0 SYNCS.PHASECHK.TRANS64 P0, [R0+URZ], R3 ;  /* 0x00000003000085a7 */ /* 0x000ea400080010ff */
[----:B--2---:R-:W-:Y:S05]  /*9070*/  @!P0 BRA `(.L_x_163) ;  /* 0xfffffffc00f08947 */ /* 0x004fea000383ffff */
[----:B------:R-:W-:Y:S05]  /*9080*/  BRA `(.L_x_164) ;  /* 0xffffffa800e47947 */ /* 0x000fea000383ffff */
.L_x_75:
[----:B--2---:R2:W3:Y:S02]  /*9090*/  SYNCS.PHASECHK.TRANS64.TRYWAIT P0, [R12+URZ+0x90], R9 ;  /* 0x000090090c0075a7 */ /* 0x0044e400080011ff */
[----:B---3--:R-:W-:Y:S05]  /*90a0*/  @!P0 NANOSLEEP.SYNCS 0x989680 ;  /* 0x009896800000895d */ /* 0x008fea0003900000 */
[----:B------:R-:W3:Y:S02]  /*90b0*/  @!P0 SYNCS.PHASECHK.TRANS64 P0, [R12+URZ+0x90], R9 ;  /* 0x000090090c0085a7 */ /* 0x000ee400080010ff */
[----:B---3--:R-:W-:Y:S05]  /*90c0*/  @!P0 BRA `(.L_x_75) ;  /* 0xfffffffc00f08947 */ /* 0x008fea000383ffff */
[----:B------:R-:W-:Y:S05]  /*90d0*/  BRA `(.L_x_165) ;  /* 0xffffffb000147947 */ /* 0x000fea000383ffff */
.L_x_78:
[----:B------:R-:W-:Y:S07]  /*90e0*/  MOV R0, UR21 ;  /* 0x0000001500007c02 */ /* 0x000fee0008000f00 */
.L_x_166:
[----:B--2---:R2:W3:Y:S02]  /*90f0*/  SYNCS.PHASECHK.TRANS64.TRYWAIT P2, [R0+URZ+0x88], R11 ;  /* 0x0000880b000075a7 */ /* 0x0044e400080411ff */
[----:B---3--:R-:W-:Y:S05]  /*9100*/  @!P2 NANOSLEEP.SYNCS 0x989680 ;  /* 0x009896800000a95d */ /* 0x008fea0003900000 */
[----:B------:R-:W3:Y:S02]  /*9110*/  @!P2 SYNCS.PHASECHK.TRANS64 P2, [R0+URZ+0x88], R11 ;  /* 0x0000880b0000a5a7 */ /* 0x000ee400080410ff */
[----:B---3--:R-:W-:Y:S05]  /*9120*/  @!P2 BRA `(.L_x_166) ;  /* 0xfffffffc00f0a947 */ /* 0x008fea000383ffff */
[----:B------:R-:W-:Y:S05]  /*9130*/  BRA `(.L_x_77) ;  /* 0xffffffb4007c7947 */ /* 0x000fea000383ffff */
.L_x_81:
[----:B--2---:R-:W-:Y:S07]  /*9140*/  MOV R0, UR21 ;  /* 0x0000001500007c02 */ /* 0x004fee0008000f00 */
.L_x_167:
[----:B--2---:R2:W3:Y:S02]  /*9150*/  SYNCS.PHASECHK.TRANS64.TRYWAIT P0, [R0+URZ+0x60], R9 ;  /* 0x00006009000075a7 */ /* 0x0044e400080011ff */
[----:B---3--:R-:W-:Y:S05]  /*9160*/  @!P0 NANOSLEEP.SYNCS 0x989680 ;  /* 0x009896800000895d */ /* 0x008fea0003900000 */
[----:B------:R-:W3:Y:S02]  /*9170*/  @!P0 SYNCS.PHASECHK.TRANS64 P0, [R0+URZ+0x60], R9 ;  /* 0x00006009000085a7 */ /* 0x000ee400080010ff */
[----:B---3--:R-:W-:Y:S05]  /*9180*/  @!P0 BRA `(.L_x_167) ;  /* 0xfffffffc00f08947 */ /* 0x008fea000383ffff */
[----:B------:R-:W-:Y:S05]  /*9190*/  BRA `(.L_x_168) ;  /* 0xffffffb400d87947 */ /* 0x000fea000383ffff */
.L_x_82:
[----:B------:R-:W-:Y:S07]  /*91a0*/  MOV R0, UR21 ;  /* 0x0000001500007c02 */ /* 0x000fee0008000f00 */
.L_x_169:
[----:B--2---:R2:W3:Y:S02]  /*91b0*/  SYNCS.PHASECHK.TRANS64.TRYWAIT P0, [R0+URZ+0x68], R9 ;  /* 0x00006809000075a7 */ /* 0x0044e400080011ff */
[----:B---3--:R-:W-:Y:S05]  /*91c0*/  @!P0 NANOSLEEP.SYNCS 0x989680 ;  /* 0x009896800000895d */ /* 0x008fea0003900000 */
[----:B------:R-:W3:Y:S02]  /*91d0*/  @!P0 SYNCS.PHASECHK.TRANS64 P0, [R0+URZ+0x68], R9 ;  /* 0x00006809000085a7 */ /* 0x000ee400080010ff */
[----:B---3--:R-:W-:Y:S05]  /*91e0*/  @!P0 BRA `(.L_x_169) ;  /* 0xfffffffc00f08947 */ /* 0x008fea000383ffff */
[----:B------:R-:W-:Y:S05]  /*91f0*/  BRA `(.L_x_170) ;  /* 0xffffffb800107947 */ /* 0x000fea000383ffff */
.L_x_83:
[----:B------:R-:W-:Y:S07]  /*9200*/  MOV R0, UR21 ;  /* 0x0000001500007c02 */ /* 0x000fee0008000f00 */
.L_x_171:
[----:B--2---:R2:W3:Y:S02]  /*9210*/  SYNCS.PHASECHK.TRANS64.TRYWAIT P0, [R0+URZ+0x70], R9 ;  /* 0x00007009000075a7 */ /* 0x0044e400080011ff */
[----:B---3--:R-:W-:Y:S05]  /*9220*/  @!P0 NANOSLEEP.SYNCS 0x989680 ;  /* 0x009896800000895d */ /* 0x008fea0003900000 */
[----:B------:R-:W3:Y:S02]  /*9230*/  @!P0 SYNCS.PHASECHK.TRANS64 P0, [R0+URZ+0x70], R9 ;  /* 0x00007009000085a7 */ /* 0x000ee400080010ff */
[----:B---3--:R-:W-:Y:S05]  /*9240*/  @!P0 BRA `(.L_x_171) ;  /* 0xfffffffc00f08947 */ /* 0x008fea000383ffff */
[----:B------:R-:W-:Y:S05]  /*9250*/  BRA `(.L_x_172) ;  /* 0xffffffb800547947 */ /* 0x000fea000383ffff */
.L_x_84:
[----:B------:R-:W-:Y:S07]  /*9260*/  MOV R0, UR21 ;  /* 0x0000001500007c02 */ /* 0x000fee0008000f00 */
.L_x_173:
[----:B--2---:R2:W3:Y:S02]  /*9270*/  SYNCS.PHASECHK.TRANS64.TRYWAIT P0, [R0+URZ+0x78], R9 ;  /* 0x00007809000075a7 */ /* 0x0044e400080011ff */
[----:B---3--:R-:W-:Y:S05]  /*9280*/  @!P0 NANOSLEEP.SYNCS 0x989680 ;  /* 0x009896800000895d */ /* 0x008fea0003900000 */
[----:B------:R-:W3:Y:S02]  /*9290*/  @!P0 SYNCS.PHASECHK.TRANS64 P0, [R0+URZ+0x78], R9 ;  /* 0x00007809000085a7 */ /* 0x000ee400080010ff */
[----:B---3--:R-:W-:Y:S05]  /*92a0*/  @!P0 BRA `(.L_x_173) ;  /* 0xfffffffc00f08947 */ /* 0x008fea000383ffff */
[----:B------:R-:W-:Y:S05]  /*92b0*/  BRA `(.L_x_174) ;  /* 0xffffffb800947947 */ /* 0x000fea000383ffff */
.L_x_86:
[----:B------:R-:W-:-:S07]  /*92c0*/  MOV R0, UR21 ;  /* 0x0000001500007c02 */ /* 0x000fce0008000f00 */
.L_x_175:
[----:B---3--:R3:W4:Y:S02]  /*92d0*/  SYNCS.PHASECHK.TRANS64.TRYWAIT P0, [R0+URZ+0x60], R3 ;  /* 0x00006003000075a7 */ /* 0x00872400080011ff */
[----:B----4-:R-:W-:Y:S05]  /*92e0*/  @!P0 NANOSLEEP.SYNCS 0x989680 ;  /* 0x009896800000895d */ /* 0x010fea0003900000 */
[----:B------:R-:W4:Y:S02]  /*92f0*/  @!P0 SYNCS.PHASECHK.TRANS64 P0, [R0+URZ+0x60], R3 ;  /* 0x00006003000085a7 */ /* 0x000f2400080010ff */
[----:B----4-:R-:W-:Y:S05]  /*9300*/  @!P0 BRA `(.L_x_175) ;  /* 0xfffffffc00f08947 */ /* 0x010fea000383ffff */
[----:B------:R-:W-:Y:S05]  /*9310*/  BRA `(.L_x_176) ;  /* 0xffffffbc000c7947 */ /* 0x000fea000383ffff */
.L_x_87:
[----:B---3--:R-:W-:-:S07]  /*9320*/  MOV R0, UR21 ;  /* 0x0000001500007c02 */ /* 0x008fce0008000f00 */
.L_x_177:
[----:B---3--:R3:W4:Y:S02]  /*9330*/  SYNCS.PHASECHK.TRANS64.TRYWAIT P0, [R0+URZ+0x68], R3 ;  /* 0x00006803000075a7 */ /* 0x00872400080011ff */
[----:B----4-:R-:W-:Y:S05]  /*9340*/  @!P0 NANOSLEEP.SYNCS 0x989680 ;  /* 0x009896800000895d */ /* 0x010fea0003900000 */
[----:B------:R-:W4:Y:S02]  /*9350*/  @!P0 SYNCS.PHASECHK.TRANS64 P0, [R0+URZ+0x68], R3 ;  /* 0x00006803000085a7 */ /* 0x000f2400080010ff */
[----:B----4-:R-:W-:Y:S05]  /*9360*/  @!P0 BRA `(.L_x_177) ;  /* 0xfffffffc00f08947 */ /* 0x010fea000383ffff */
[----:B------:R-:W-:Y:S05]  /*9370*/  BRA `(.L_x_178) ;  /* 0xffffffb800fc7947 */ /* 0x000fea000383ffff */
.L_x_88:
[----:B---3--:R-:W-:-:S07]  /*9380*/  MOV R0, UR21 ;  /* 0x0000001500007c02 */ /* 0x008fce0008000f00 */
.L_x_179:
[----:B---3--:R3:W4:Y:S02]  /*9390*/  SYNCS.PHASECHK.TRANS64.TRYWAIT P0, [R0+URZ+0x70], R3 ;  /* 0x00007003000075a7 */ /* 0x00872400080011ff */
[----:B----4-:R-:W-:Y:S05]  /*93a0*/  @!P0 NANOSLEEP.SYNCS 0x989680 ;  /* 0x009896800000895d */ /* 0x010fea0003900000 */
[----:B------:R-:W4:Y:S02]  /*93b0*/  @!P0 SYNCS.PHASECHK.TRANS64 P0, [R0+URZ+0x70], R3 ;  /* 0x00007003000085a7 */ /* 0x000f2400080010ff */
[----:B----4-:R-:W-:Y:S05]  /*93c0*/  @!P0 BRA `(.L_x_179) ;  /* 0xfffffffc00f08947 */ /* 0x010fea000383ffff */
[----:B------:R-:W-:Y:S05]  /*93d0*/  BRA `(.L_x_180) ;  /* 0xffffffb800ec7947 */ /* 0x000fea000383ffff */
.L_x_90:
[----:B-1----:R1:W2:Y:S02]  /*93e0*/  SYNCS.PHASECHK.TRANS64.TRYWAIT P0, [R3+URZ+0x90], R0 ;  /* 0x00009000030075a7 */ /* 0x0022a400080011ff */
[----:B--2---:R-:W-:Y:S05]  /*93f0*/  @!P0 NANOSLEEP.SYNCS 0x989680 ;  /* 0x009896800000895d */ /* 0x004fea0003900000 */
[----:B------:R-:W2:Y:S02]  /*9400*/  @!P0 SYNCS.PHASECHK.TRANS64 P0, [R3+URZ+0x90], R0 ;  /* 0x00009000030085a7 */ /* 0x000ea400080010ff */
[----:B--2---:R-:W-:Y:S05]  /*9410*/  @!P0 BRA `(.L_x_90) ;  /* 0xfffffffc00f08947 */ /* 0x004fea000383ffff */
[----:B------:R-:W-:Y:S05]  /*9420*/  BRA `(.L_x_181) ;  /* 0xffffffbc00bc7947 */ /* 0x000fea000383ffff */
.L_x_101:
[----:B-1----:R-:W-:Y:S04]  /*9430*/  MOV R0, UR44 ;  /* 0x0000002c00007c02 */ /* 0x002fe80008000f00 */
[----:B------:R1:W2:Y:S03]  /*9440*/  SYNCS.PHASECHK.TRANS64.TRYWAIT P1, [R0+URZ+0x40], R5 ;  /* 0x00004005000075a7 */ /* 0x0002a600080211ff */
[----:B--2---:R-:W-:Y:S05]  /*9450*/  @!P1 NANOSLEEP.SYNCS 0x989680 ;  /* 0x009896800000995d */ /* 0x004fea0003900000 */
[----:B------:R-:W2:Y:S02]  /*9460*/  @!P1 SYNCS.PHASECHK.TRANS64 P1, [R0+URZ+0x40], R5 ;  /* 0x00004005000095a7 */ /* 0x000ea400080210ff */
[----:B--2---:R-:W-:Y:S05]  /*9470*/  @!P1 BRA `(.L_x_101) ;  /* 0xfffffffc00ec9947 */ /* 0x004fea000383ffff */
[----:B------:R-:W-:Y:S05]  /*9480*/  BRA `(.L_x_100) ;  /* 0xffffffcc00507947 */ /* 0x000fea000383ffff */
.L_x_103:
[----:B-1----:R1:W4:Y:S02]  /*9490*/  SYNCS.PHASECHK.TRANS64.TRYWAIT P0, [R80+URZ+0xb0], R3 ;  /* 0x0000b003500075a7 */ /* 0x00232400080011ff */
[----:B----4-:R-:W-:Y:S05]  /*94a0*/  @!P0 NANOSLEEP.SYNCS 0x989680 ;  /* 0x009896800000895d */ /* 0x010fea0003900000 */
[----:B------:R-:W4:Y:S02]  /*94b0*/  @!P0 SYNCS.PHASECHK.TRANS64 P0, [R80+URZ+0xb0], R3 ;  /* 0x0000b003500085a7 */ /* 0x000f2400080010ff */
[----:B----4-:R-:W-:Y:S05]  /*94c0*/  @!P0 BRA `(.L_x_103) ;  /* 0xfffffffc00f08947 */ /* 0x010fea000383ffff */
[----:B------:R-:W-:Y:S05]  /*94d0*/  BRA `(.L_x_102) ;  /* 0xffffffcc007c7947 */ /* 0x000fea000383ffff */
.L_x_112:
[----:B-1----:R1:W2:Y:S02]  /*94e0*/  SYNCS.PHASECHK.TRANS64.TRYWAIT P0, [R3+URZ+0x40], R0 ;  /* 0x00004000030075a7 */ /* 0x0022a400080011ff */
[----:B--2---:R-:W-:Y:S05]  /*94f0*/  @!P0 NANOSLEEP.SYNCS 0x989680 ;  /* 0x009896800000895d */ /* 0x004fea0003900000 */
[----:B------:R-:W2:Y:S02]  /*9500*/  @!P0 SYNCS.PHASECHK.TRANS64 P0, [R3+URZ+0x40], R0 ;  /* 0x00004000030085a7 */ /* 0x000ea400080010ff */
[----:B--2---:R-:W-:Y:S05]  /*9510*/  @!P0 BRA `(.L_x_112) ;  /* 0xfffffffc00f08947 */ /* 0x004fea000383ffff */
[----:B------:R-:W-:Y:S05]  /*9520*/  BRA `(.L_x_111) ;  /* 0xffffffd400a07947 */ /* 0x000fea000383ffff */
.L_x_120:
[----:B-1----:R1:W3:Y:S02]  /*9530*/  SYNCS.PHASECHK.TRANS64.TRYWAIT P0, [R89+URZ+0x40], R4 ;  /* 0x00004004590075a7 */ /* 0x0022e400080011ff */
[----:B---3--:R-:W-:Y:S05]  /*9540*/  @!P0 NANOSLEEP.SYNCS 0x989680 ;  /* 0x009896800000895d */ /* 0x008fea0003900000 */
[----:B------:R-:W3:Y:S02]  /*9550*/  @!P0 SYNCS.PHASECHK.TRANS64 P0, [R89+URZ+0x40], R4 ;  /* 0x00004004590085a7 */ /* 0x000ee400080010ff */
[----:B---3--:R-:W-:Y:S05]  /*9560*/  @!P0 BRA `(.L_x_120) ;  /* 0xfffffffc00f08947 */ /* 0x008fea000383ffff */
[----:B------:R-:W-:Y:S05]  /*9570*/  BRA `(.L_x_119) ;  /* 0xffffffdc00e87947 */ /* 0x000fea000383ffff */
.L_x_128:
[----:B-1----:R1:W3:Y:S02]  /*9580*/  SYNCS.PHASECHK.TRANS64.TRYWAIT P0, [R92+URZ+0x40], R3 ;  /* 0x000040035c0075a7 */ /* 0x0022e400080011ff */
[----:B---3--:R-:W-:Y:S05]  /*9590*/  @!P0 NANOSLEEP.SYNCS 0x989680 ;  /* 0x009896800000895d */ /* 0x008fea0003900000 */
[----:B------:R-:W3:Y:S02]  /*95a0*/  @!P0 SYNCS.PHASECHK.TRANS64 P0, [R92+URZ+0x40], R3 ;  /* 0x000040035c0085a7 */ /* 0x000ee400080010ff */
[----:B---3--:R-:W-:Y:S05]  /*95b0*/  @!P0 BRA `(.L_x_128) ;  /* 0xfffffffc00f08947 */ /* 0x008fea000383ffff */
[----:B------:R-:W-:Y:S05]  /*95c0*/  BRA `(.L_x_127) ;  /* 0xffffffe8002c7947 */ /* 0x000fea000383ffff */
        .weak           $__internal_0_$__cuda_sm10x_tcgen05_guardrail_trap_col_being_dealloced_not_returned_by_alloc
        .type           $__internal_0_$__cuda_sm10x_tcgen05_guardrail_trap_col_being_dealloced_not_returned_by_alloc,@function
        .size           $__internal_0_$__cuda_sm10x_tcgen05_guardrail_trap_col_being_dealloced_not_returned_by_alloc,($__internal_1_$__cuda_sm10x_tcgen05_guardrail_trap_phase_invalid_during_alloc - $__internal_0_$__cuda_sm10x_tcgen05_guardrail_trap_col_being_dealloced_not_returned_by_alloc)
$__internal_0_$__cuda_sm10x_tcgen05_guardrail_trap_col_being_dealloced_not_returned_by_alloc:
[----:B------:R-:W-:Y:S05]  /*95d0*/  BPT.TRAP 0x1 ;  /* 0x000000040000795c */ /* 0x000fea0000300000 */
[----:B------:R-:W-:-:S04]  /*95e0*/  HFMA2 R3, -RZ, RZ, 0, 0 ;  /* 0x00000000ff037431 */ /* 0x000fc800000001ff */
[----:B------:R-:W-:Y:S05]  /*95f0*/  RET.REL.NODEC R2 `(_ZN7cutlass13device_kernelINS_4gemm6kernel13GemmUniversalIN4cute5tupleIJiiiiEEENS1_10collective13CollectiveMmaINS1_35MainloopSm100TmaUmmaWarpSpecializedILi4ELi2ELi4ENS5_IJNS4_1CILi1EEENSA_ILi2EEESB_EEEEENS5_IJNSA_ILi64EEENSA_ILi128EEENSA_ILi32EEEEEENS_10tfloat32_tENS5_IJlSB_lEEESJ_SK_NS4_8TiledMMAINS4_8MMA_AtomIJNS4_17SM100_MMA_TF32_SSISJ_SJ_fLi64ELi128ELNS4_4UMMA5MajorE0ELSP_0ELNSO_7ScaleInE0ELSQ_0EEEEEENS4_6LayoutINS5_IJSB_SB_SB_EEENS5_IJNSA_ILi0EEESV_SV_EEEEENS5_IJNS4_10UnderscoreESY_SY_EEEEENS4_23SM90_TMA_LOAD_MULTICASTENS4_14ComposedLayoutINS4_7SwizzleILi3ELi4ELi3EEENS4_18smem_ptr_flag_bitsILi32EEENST_INS5_IJNSA_ILi8EEESH_EEENS5_IJSH_SB_EEEEEEEvNS4_8identityENS4_13SM90_TMA_LOADES1B_vS1C_EENS_8epilogue10collective18CollectiveEpilogueINS1F_23Sm100TmaWarpSpecializedILi4ELi2ELi16ELb1ELb0EEEJSI_NS5_IJNST_ISF_SB_EENST_ISH_SB_EEEEESJ_SK_SJ_SK_NS1F_6fusion15FusionCallbacksIS1J_NS1N_17LinearCombinationISJ_fSJ_fLNS_15FloatRoundStyleE2EEESI_S1M_JEEENS4_5SM1004TMEM4LOAD26SM100_TMEM_LOAD_16dp128b8xES1D_S1B_NS4_17SM75_U32x4_LDSM_NENS4_14SM90_TMA_STOREES1B_NS4_17SM90_U32x4_STSM_NENS4_39AutoVectorizingCopyWithAssumedAlignmentILi128EEEEEEvvEEEEvNT_6ParamsE) ;  /* 0xffffff6802807950 */ /* 0x000fea0003c3ffff */
        .weak           $__internal_1_$__cuda_sm10x_tcgen05_guardrail_trap_phase_invalid_during_alloc
        .type           $__internal_1_$__cuda_sm10x_tcgen05_guardrail_trap_phase_invalid_during_alloc,@function
        .size           $__internal_1_$__cuda_sm10x_tcgen05_guardrail_trap_phase_invalid_during_alloc,($__internal_2_$__cuda_sm10x_tcgen05_guardrail_trap_unallocated_columns_being_dealloced - $__internal_1_$__cuda_sm10x_tcgen05_guardrail_trap_phase_invalid_during_alloc)
$__internal_1_$__cuda_sm10x_tcgen05_guardrail_trap_phase_invalid_during_alloc:
[----:B------:R-:W-:Y:S05]  /*9600*/  BPT.TRAP 0x1 ;  /* 0x000000040000795c */ /* 0x000fea0000300000 */
[----:B------:R-:W-:-:S04]  /*9610*/  MOV R5, 0x0 ;  /* 0x0000000000057802 */ /* 0x000fc80000000f00 */
[----:B------:R-:W-:Y:S05]  /*9620*/  RET.REL.NODEC R4 `(_ZN7cutlass13device_kernelINS_4gemm6kernel13GemmUniversalIN4cute5tupleIJiiiiEEENS1_10collective13CollectiveMmaINS1_35MainloopSm100TmaUmmaWarpSpecializedILi4ELi2ELi4ENS5_IJNS4_1CILi1EEENSA_ILi2EEESB_EEEEENS5_IJNSA_ILi64EEENSA_ILi128EEENSA_ILi32EEEEEENS_10tfloat32_tENS5_IJlSB_lEEESJ_SK_NS4_8TiledMMAINS4_8MMA_AtomIJNS4_17SM100_MMA_TF32_SSISJ_SJ_fLi64ELi128ELNS4_4UMMA5MajorE0ELSP_0ELNSO_7ScaleInE0ELSQ_0EEEEEENS4_6LayoutINS5_IJSB_SB_SB_EEENS5_IJNSA_ILi0EEESV_SV_EEEEENS5_IJNS4_10UnderscoreESY_SY_EEEEENS4_23SM90_TMA_LOAD_MULTICASTENS4_14ComposedLayoutINS4_7SwizzleILi3ELi4ELi3EEENS4_18smem_ptr_flag_bitsILi32EEENST_INS5_IJNSA_ILi8EEESH_EEENS5_IJSH_SB_EEEEEEEvNS4_8identityENS4_13SM90_TMA_LOADES1B_vS1C_EENS_8epilogue10collective18CollectiveEpilogueINS1F_23Sm100TmaWarpSpecializedILi4ELi2ELi16ELb1ELb0EEEJSI_NS5_IJNST_ISF_SB_EENST_ISH_SB_EEEEESJ_SK_SJ_SK_NS1F_6fusion15FusionCallbacksIS1J_NS1N_17LinearCombinationISJ_fSJ_fLNS_15FloatRoundStyleE2EEESI_S1M_JEEENS4_5SM1004TMEM4LOAD26SM100_TMEM_LOAD_16dp128b8xES1D_S1B_NS4_17SM75_U32x4_LDSM_NENS4_14SM90_TMA_STOREES1B_NS4_17SM90_U32x4_STSM_NENS4_39AutoVectorizingCopyWithAssumedAlignmentILi128EEEEEEvvEEEEvNT_6ParamsE) ;  /* 0xffffff6804747950 */ /* 0x000fea0003c3ffff */
        .weak           $__internal_2_$__cuda_sm10x_tcgen05_guardrail_trap_unallocated_columns_being_dealloced
        .type           $__internal_2_$__cuda_sm10x_tcgen05_guardrail_trap_unallocated_columns_being_dealloced,@function
        .size           $__internal_2_$__cuda_sm10x_tcgen05_guardrail_trap_unallocated_columns_being_dealloced,(.L_x_183 - $__internal_2_$__cuda_sm10x_tcgen05_guardrail_trap_unallocated_columns_being_dealloced)
$__internal_2_$__cuda_sm10x_tcgen05_guardrail_trap_unallocated_columns_being_dealloced:
[----:B------:R-:W-:Y:S05]  /*9630*/  BPT.TRAP 0x1 ;  /* 0x000000040000795c */ /* 0x000fea0000300000 */
[----:B------:R-:W-:-:S04]  /*9640*/  HFMA2 R3, -RZ, RZ, 0, 0 ;  /* 0x00000000ff037431 */ /* 0x000fc800000001ff */
[----:B------:R-:W-:Y:S05]  /*9650*/  RET.REL.NODEC R2 `(_ZN7cutlass13device_kernelINS_4gemm6kernel13GemmUniversalIN4cute5tupleIJiiiiEEENS1_10collective13CollectiveMmaINS1_35MainloopSm100TmaUmmaWarpSpecializedILi4ELi2ELi4ENS5_IJNS4_1CILi1EEENSA_ILi2EEESB_EEEEENS5_IJNSA_ILi64EEENSA_ILi128EEENSA_ILi32EEEEEENS_10tfloat32_tENS5_IJlSB_lEEESJ_SK_NS4_8TiledMMAINS4_8MMA_AtomIJNS4_17SM100_MMA_TF32_SSISJ_SJ_fLi64ELi128ELNS4_4UMMA5MajorE0ELSP_0ELNSO_7ScaleInE0ELSQ_0EEEEEENS4_6LayoutINS5_IJSB_SB_SB_EEENS5_IJNSA_ILi0EEESV_SV_EEEEENS5_IJNS4_10UnderscoreESY_SY_EEEEENS4_23SM90_TMA_LOAD_MULTICASTENS4_14ComposedLayoutINS4_7SwizzleILi3ELi4ELi3EEENS4_18smem_ptr_flag_bitsILi32EEENST_INS5_IJNSA_ILi8EEESH_EEENS5_IJSH_SB_EEEEEEEvNS4_8identityENS4_13SM90_TMA_LOADES1B_vS1C_EENS_8epilogue10collective18CollectiveEpilogueINS1F_23Sm100TmaWarpSpecializedILi4ELi2ELi16ELb1ELb0EEEJSI_NS5_IJNST_ISF_SB_EENST_ISH_SB_EEEEESJ_SK_SJ_SK_NS1F_6fusion15FusionCallbacksIS1J_NS1N_17LinearCombinationISJ_fSJ_fLNS_15FloatRoundStyleE2EEESI_S1M_JEEENS4_5SM1004TMEM4LOAD26SM100_TMEM_LOAD_16dp128b8xES1D_S1B_NS4_17SM75_U32x4_LDSM_NENS4_14SM90_TMA_STOREES1B_NS4_17SM90_U32x4_STSM_NENS4_39AutoVectorizingCopyWithAssumedAlignmentILi128EEEEEEvvEEEEvNT_6ParamsE) ;  /* 0xffffff6802687950 */ /* 0x000fea0003c3ffff */
.L_x_182:
[----:B------:R-:W-:-:S00]  /*9660*/  BRA `(.L_x_182) ;  /* 0xfffffffc00fc7947 */ /* 0x000fc0000383ffff */
[----:B------:R-:W-:-:S00]  /*9670*/  NOP ;  /* 0x0000000000007918 */ /* 0x000fc00000000000 */
        /* <DEDUP_REMOVED lines=8> */
.L_x_183:


//--------------------- .nv.global.init           --------------------------
	.section	.nv.global.init,"aw",@progbits
.nv.global.init:
	.type		$str$27,@object
	.size		$str$27,($str$28 - $str$27)
$str$27:
        /*0000*/ 	.byte	0x28, 0x61, 0x64, 0x64, 0x72, 0x65, 0x73, 0x73, 0x20, 0x26, 0x20, 0x6d, 0x61, 0x73, 0x6b, 0x29
        /*0010*/ 	.byte	0x20, 0x3d, 0x3d, 0x20, 0x30, 0x00
	.type		$str$28,@object
	.size		$str$28,($str$26 - $str$28)
$str$28:
        /*0016*/ 	.byte	0x2f, 0x74, 0x6d, 0x70, 0x2f, 0x63, 0x75, 0x74, 0x6c, 0x61, 0x73, 0x73, 0x5f, 0x73, 0x77, 0x65
        /*0026*/ 	.byte	0x65, 0x70, 0x5f, 0x73, 0x72, 0x63, 0x2f, 0x69, 0x6e, 0x63, 0x6c, 0x75, 0x64, 0x65, 0x2f, 0x63
        /*0036*/ 	.byte	0x75, 0x74, 0x65, 0x2f, 0x70, 0x6f, 0x69, 0x6e, 0x74, 0x65, 0x72, 0x5f, 0x66, 0x6c, 0x61, 0x67
        /*0046*/ 	.byte	0x67, 0x65, 0x64, 0x2e, 0x68, 0x70, 0x70, 0x00
	.type		$str$26,@object
	.size		$str$26,($str$25 - $str$26)
$str$26:
        /*004e*/ 	.byte	0x2f, 0x74, 0x6d, 0x70, 0x2f, 0x63, 0x75, 0x74, 0x6c, 0x61, 0x73, 0x73, 0x5f, 0x73, 0x77, 0x65
        /*005e*/ 	.byte	0x65, 0x70, 0x5f, 0x73, 0x72, 0x63, 0x2f, 0x69, 0x6e, 0x63, 0x6c, 0x75, 0x64, 0x65, 0x2f, 0x63
        /*006e*/ 	.byte	0x75, 0x74, 0x65, 0x2f, 0x61, 0x74, 0x6f, 0x6d, 0x2f, 0x63, 0x6f, 0x70, 0x79, 0x5f, 0x74, 0x72
        /*007e*/ 	.byte	0x61, 0x69, 0x74, 0x73, 0x5f, 0x73, 0x6d, 0x31, 0x30, 0x30, 0x2e, 0x68, 0x70, 0x70, 0x00
	.type		$str$25,@object
	.size		$str$25,(__unnamed_1 - $str$25)
$str$25:
        /*008d*/ 	.byte	0x28, 0x28, 0x75, 0x69, 0x6e, 0x74, 0x33, 0x32, 0x5f, 0x74, 0x28, 0x74, 0x68, 0x72, 0x65, 0x61
        /*009d*/ 	.byte	0x64, 0x49, 0x64, 0x78, 0x2e, 0x78, 0x29, 0x20, 0x2f, 0x20, 0x33, 0x32, 0x29, 0x20, 0x25, 0x20
        /*00ad*/ 	.byte	0x34, 0x29, 0x20, 0x3d, 0x3d, 0x20, 0x28, 0x28, 0x28, 0x74, 0x6d, 0x65, 0x6d, 0x5f, 0x61, 0x64
        /*00bd*/ 	.byte	0x64, 0x72, 0x20, 0x3e, 0x3e, 0x20, 0x31, 0x36, 0x29, 0x20, 0x2f, 0x20, 0x33, 0x32, 0x29, 0x20
        /*00cd*/ 	.byte	0x25, 0x20, 0x34, 0x29, 0x00
	.type		__unnamed_1,@object
	.size		__unnamed_1,(__unnamed_2 - __unnamed_1)
__unnamed_1:
        /*00d2*/ 	.byte	0x61, 0x75, 0x74, 0x6f, 0x20, 0x63, 0x75, 0x74, 0x65, 0x3a, 0x3a, 0x61, 0x73, 0x5f, 0x70, 0x6f
        /* <DEDUP_REMOVED lines=24> */
        /*0262*/ 	.byte	0x30, 0x34, 0x38, 0x3e, 0x3e, 0x3e, 0x3e, 0x5d, 0x00
	.type		__unnamed_2,@object
	.size		__unnamed_2,(.L_2 - __unnamed_2)
__unnamed_2:
        /* <DEDUP_REMOVED lines=45> */
        /*053b*/ 	.byte	0x3e, 0x3e, 0x3e, 0x5d, 0x00
.L_2:


//--------------------- .nv.shared._ZN7cutlass13device_kernelINS_4gemm6kernel13GemmUniversalIN4cute5tupleIJiiiiEEENS1_10collective13CollectiveMmaINS1_35MainloopSm100TmaUmmaWarpSpecializedILi4ELi2ELi4ENS5_IJNS4_1CILi1EEENSA_ILi2EEESB_EEEEENS5_IJNSA_ILi64EEENSA_ILi128EEENSA_ILi32EEEEEENS_10tfloat32_tENS5_IJlSB_lEEESJ_SK_NS4_8TiledMMAINS4_8MMA_AtomIJNS4_17SM100_MMA_TF32_SSISJ_SJ_fLi64ELi128ELNS4_4UMMA5MajorE0ELSP_0ELNSO_7ScaleInE0ELSQ_0EEEEEENS4_6LayoutINS5_IJSB_SB_SB_EEENS5_IJNSA_ILi0EEESV_SV_EEEEENS5_IJNS4_10UnderscoreESY_SY_EEEEENS4_23SM90_TMA_LOAD_MULTICASTENS4_14ComposedLayoutINS4_7SwizzleILi3ELi4ELi3EEENS4_18smem_ptr_flag_bitsILi32EEENST_INS5_IJNSA_ILi8EEESH_EEENS5_IJSH_SB_EEEEEEEvNS4_8identityENS4_13SM90_TMA_LOADES1B_vS1C_EENS_8epilogue10collective18CollectiveEpilogueINS1F_23Sm100TmaWarpSpecializedILi4ELi2ELi16ELb1ELb0EEEJSI_NS5_IJNST_ISF_SB_EENST_ISH_SB_EEEEESJ_SK_SJ_SK_NS1F_6fusion15FusionCallbacksIS1J_NS1N_17LinearCombinationISJ_fSJ_fLNS_15FloatRoundStyleE2EEESI_S1M_JEEENS4_5SM1004TMEM4LOAD26SM100_TMEM_LOAD_16dp128b8xES1D_S1B_NS4_17SM75_U32x4_LDSM_NENS4_14SM90_TMA_STOREES1B_NS4_17SM90_U32x4_STSM_NENS4_39AutoVectorizingCopyWithAssumedAlignmentILi128EEEEEEvvEEEEvNT_6ParamsE --------------------------
	.section	.nv.shared._ZN7cutlass13device_kernelINS_4gemm6kernel13GemmUniversalIN4cute5tupleIJiiiiEEENS1_10collective13CollectiveMmaINS1_35MainloopSm100TmaUmmaWarpSpecializedILi4ELi2ELi4ENS5_IJNS4_1CILi1EEENSA_ILi2EEESB_EEEEENS5_IJNSA_ILi64EEENSA_ILi128EEENSA_ILi32EEEEEENS_10tfloat32_tENS5_IJlSB_lEEESJ_SK_NS4_8TiledMMAINS4_8MMA_AtomIJNS4_17SM100_MMA_TF32_SSISJ_SJ_fLi64ELi128ELNS4_4UMMA5MajorE0ELSP_0ELNSO_7ScaleInE0ELSQ_0EEEEEENS4_6LayoutINS5_IJSB_SB_SB_EEENS5_IJNSA_ILi0EEESV_SV_EEEEENS5_IJNS4_10UnderscoreESY_SY_EEEEENS4_23SM90_TMA_LOAD_MULTICASTENS4_14ComposedLayoutINS4_7SwizzleILi3ELi4ELi3EEENS4_18smem_ptr_flag_bitsILi32EEENST_INS5_IJNSA_ILi8EEESH_EEENS5_IJSH_SB_EEEEEEEvNS4_8identityENS4_13SM90_TMA_LOADES1B_vS1C_EENS_8epilogue10collective18CollectiveEpilogueINS1F_23Sm100TmaWarpSpecializedILi4ELi2ELi16ELb1ELb0EEEJSI_NS5_IJNST_ISF_SB_EENST_ISH_SB_EEEEESJ_SK_SJ_SK_NS1F_6fusion15FusionCallbacksIS1J_NS1N_17LinearCombinationISJ_fSJ_fLNS_15FloatRoundStyleE2EEESI_S1M_JEEENS4_5SM1004TMEM4LOAD26SM100_TMEM_LOAD_16dp128b8xES1D_S1B_NS4_17SM75_U32x4_LDSM_NENS4_14SM90_TMA_STOREES1B_NS4_17SM90_U32x4_STSM_NENS4_39AutoVectorizingCopyWithAssumedAlignmentILi128EEEEEEvvEEEEvNT_6ParamsE,"aw",@nobits
	.sectionflags	@""
	.align	16
	.zero		1024


//--------------------- .nv.shared.reserved.0     --------------------------
	.section	.nv.shared.reserved.0,"aw",@nobits
	.weak		__nv_reservedSMEM_offset_0_alias
	.size		__nv_reservedSMEM_offset_0_alias, 0, 64
	.other		__nv_reservedSMEM_offset_0_alias,@"STO_CUDA_RESERVED_SHARED STV_DEFAULT"
__nv_reservedSMEM_offset_0_alias:
	.zero		0
.nv.shared.reserved.0:
	.zero		64
	.weak		__nv_reservedSMEM_tcgen05_partition
	.type		__nv_reservedSMEM_tcgen05_partition,@object
	.size		__nv_reservedSMEM_tcgen05_partition,(.L_0 - __nv_reservedSMEM_tcgen05_partition)
__nv_reservedSMEM_tcgen05_partition:
	.zero		32
.L_0:


//--------------------- .nv.global                --------------------------
	.section	.nv.global,"aw",@nobits
.nv.global:
	.type		_ZN40_INTERNAL_20855870_4_k_cu_a20fdef5_103834cute1_E,@object
	.size		_ZN40_INTERNAL_20855870_4_k_cu_a20fdef5_103834cute1_E,(_ZN40_INTERNAL_20855870_4_k_cu_a20fdef5_103834cuda3std3__45__cpo6cbeginE - _ZN40_INTERNAL_20855870_4_k_cu_a20fdef5_103834cute1_E)
_ZN40_INTERNAL_20855870_4_k_cu_a20fdef5_103834cute1_E:
	.zero		1
	.type		_ZN40_INTERNAL_20855870_4_k_cu_a20fdef5_103834cuda3std3__45__cpo6cbeginE,@object
	.size		_ZN40_INTERNAL_20855870_4_k_cu_a20fdef5_103834cuda3std3__45__cpo6cbeginE,(_ZN40_INTERNAL_20855870_4_k_cu_a20fdef5_103834cuda3std3__48in_placeE - _ZN40_INTERNAL_20855870_4_k_cu_a20fdef5_103834cuda3std3__45__cpo6cbeginE)
_ZN40_INTERNAL_20855870_4_k_cu_a20fdef5_103834cuda3std3__45__cpo6cbeginE:
	.zero		1
	.type		_ZN40_INTERNAL_20855870_4_k_cu_a20fdef5_103834cuda3std3__48in_placeE,@object
	.size		_ZN40_INTERNAL_20855870_4_k_cu_a20fdef5_103834cuda3std3__48in_placeE,(_ZN40_INTERNAL_20855870_4_k_cu_a20fdef5_103834cuda3std6ranges3__45__cpo9iter_moveE - _ZN40_INTERNAL_20855870_4_k_cu_a20fdef5_103834cuda3std3__48in_placeE)
_ZN40_INTERNAL_20855870_4_k_cu_a20fdef5_103834cuda3std3__48in_placeE:
	.zero		1
	.type		_ZN40_INTERNAL_20855870_4_k_cu_a20fdef5_103834cuda3std6ranges3__45__cpo9iter_moveE,@object
	.size		_ZN40_INTERNAL_20855870_4_k_cu_a20fdef5_103834cuda3std6ranges3__45__cpo9iter_moveE,(_ZN40_INTERNAL_20855870_4_k_cu_a20fdef5_103834cuda3std3__45__cpo5beginE - _ZN40_INTERNAL_20855870_4_k_cu_a20fdef5_103834cuda3std6ranges3__45__cpo9iter_moveE)
_ZN40_INTERNAL_20855870_4_k_cu_a20fdef5_103834cuda3std6ranges3__45__cpo9iter_moveE:
	.zero		1
	.type		_ZN40_INTERNAL_20855870_4_k_cu_a20fdef5_103834cuda3std3__45__cpo5beginE,@object
	.size		_ZN40_INTERNAL_20855870_4_k_cu_a20fdef5_103834cuda3std3__45__cpo5beginE,(_ZN40_INTERNAL_20855870_4_k_cu_a20fdef5_103834cuda3std3__442_GLOBAL__N__20855870_4_k_cu_a20fdef5_103836ignoreE - _ZN40_INTERNAL_20855870_4_k_cu_a20fdef5_103834cuda3std3__45__cpo5beginE)
_ZN40_INTERNAL_20855870_4_k_cu_a20fdef5_103834cuda3std3__45__cpo5beginE:
	.zero		1
	.type		_ZN40_INTERNAL_20855870_4_k_cu_a20fdef5_103834cuda3std3__442_GLOBAL__N__20855870_4_k_cu_a20fdef5_103836ignoreE,@object
	.size		_ZN40_INTERNAL_20855870_4_k_cu_a20fdef5_103834cuda3std3__442_GLOBAL__N__20855870_4_k_cu_a20fdef5_103836ignoreE,(_ZN40_INTERNAL_20855870_4_k_cu_a20fdef5_103834cute7productE - _ZN40_INTERNAL_20855870_4_k_cu_a20fdef5_103834cuda3std3__442_GLOBAL__N__20855870_4_k_cu_a20fdef5_103836ignoreE)
_ZN40_INTERNAL_20855870_4_k_cu_a20fdef5_103834cuda3std3__442_GLOBAL__N__20855870_4_k_cu_a20fdef5_103836ignoreE:
	.zero		1
	.type		_ZN40_INTERNAL_20855870_4_k_cu_a20fdef5_103834cute7productE,@object
	.size		_ZN40_INTERNAL_20855870_4_k_cu_a20fdef5_103834cute7productE,(_ZN40_INTERNAL_20855870_4_k_cu_a20fdef5_103834cuda3std3__45__cpo3endE - _ZN40_INTERNAL_20855870_4_k_cu_a20fdef5_103834cute7productE)
_ZN40_INTERNAL_20855870_4_k_cu_a20fdef5_103834cute7productE:
	.zero		1
	.type		_ZN40_INTERNAL_20855870_4_k_cu_a20fdef5_103834cuda3std3__45__cpo3endE,@object
	.size		_ZN40_INTERNAL_20855870_4_k_cu_a20fdef5_103834cuda3std3__45__cpo3endE,(_ZN40_INTERNAL_20855870_4_k_cu_a20fdef5_103834cuda3std3__419piecewise_constructE - _ZN40_INTERNAL_20855870_4_k_cu_a20fdef5_103834cuda3std3__45__cpo3endE)
_ZN40_INTERNAL_20855870_4_k_cu_a20fdef5_103834cuda3std3__45__cpo3endE:
	.zero		1
	.type		_ZN40_INTERNAL_20855870_4_k_cu_a20fdef5_103834cuda3std3__419piecewise_constructE,@object
	.size		_ZN40_INTERNAL_20855870_4_k_cu_a20fdef5_103834cuda3std3__419piecewise_constructE,(_ZN40_INTERNAL_20855870_4_k_cu_a20fdef5_103834cuda3std3__45__cpo4cendE - _ZN40_INTERNAL_20855870_4_k_cu_a20fdef5_103834cuda3std3__419piecewise_constructE)
_ZN40_INTERNAL_20855870_4_k_cu_a20fdef5_103834cuda3std3__419piecewise_constructE:
	.zero		1
	.type		_ZN40_INTERNAL_20855870_4_k_cu_a20fdef5_103834cuda3std3__45__cpo4cendE,@object
	.size		_ZN40_INTERNAL_20855870_4_k_cu_a20fdef5_103834cuda3std3__45__cpo4cendE,(_ZN40_INTERNAL_20855870_4_k_cu_a20fdef5_103834cuda3std6ranges3__45__cpo4swapE - _ZN40_INTERNAL_20855870_4_k_cu_a20fdef5_103834cuda3std3__45__cpo4cendE)
_ZN40_INTERNAL_20855870_4_k_cu_a20fdef5_103834cuda3std3__45__cpo4cendE:
	.zero		1
	.type		_ZN40_INTERNAL_20855870_4_k_cu_a20fdef5_103834cuda3std6ranges3__45__cpo4swapE,@object
	.size		_ZN40_INTERNAL_20855870_4_k_cu_a20fdef5_103834cuda3std6ranges3__45__cpo4swapE,(.L_10 - _ZN40_INTERNAL_20855870_4_k_cu_a20fdef5_103834cuda3std6ranges3__45__cpo4swapE)
_ZN40_INTERNAL_20855870_4_k_cu_a20fdef5_103834cuda3std6ranges3__45__cpo4swapE:
	.zero		1
.L_10:


//--------------------- .nv.constant0._ZN7cutlass13device_kernelINS_4gemm6kernel13GemmUniversalIN4cute5tupleIJiiiiEEENS1_10collective13CollectiveMmaINS1_35MainloopSm100TmaUmmaWarpSpecializedILi4ELi2ELi4ENS5_IJNS4_1CILi1EEENSA_ILi2EEESB_EEEEENS5_IJNSA_ILi64EEENSA_ILi128EEENSA_ILi32EEEEEENS_10tfloat32_tENS5_IJlSB_lEEESJ_SK_NS4_8TiledMMAINS4_8MMA_AtomIJNS4_17SM100_MMA_TF32_SSISJ_SJ_fLi64ELi128ELNS4_4UMMA5MajorE0ELSP_0ELNSO_7ScaleInE0ELSQ_0EEEEEENS4_6LayoutINS5_IJSB_SB_SB_EEENS5_IJNSA_ILi0EEESV_SV_EEEEENS5_IJNS4_10UnderscoreESY_SY_EEEEENS4_23SM90_TMA_LOAD_MULTICASTENS4_14ComposedLayoutINS4_7SwizzleILi3ELi4ELi3EEENS4_18smem_ptr_flag_bitsILi32EEENST_INS5_IJNSA_ILi8EEESH_EEENS5_IJSH_SB_EEEEEEEvNS4_8identityENS4_13SM90_TMA_LOADES1B_vS1C_EENS_8epilogue10collective18CollectiveEpilogueINS1F_23Sm100TmaWarpSpecializedILi4ELi2ELi16ELb1ELb0EEEJSI_NS5_IJNST_ISF_SB_EENST_ISH_SB_EEEEESJ_SK_SJ_SK_NS1F_6fusion15FusionCallbacksIS1J_NS1N_17LinearCombinationISJ_fSJ_fLNS_15FloatRoundStyleE2EEESI_S1M_JEEENS4_5SM1004TMEM4LOAD26SM100_TMEM_LOAD_16dp128b8xES1D_S1B_NS4_17SM75_U32x4_LDSM_NENS4_14SM90_TMA_STOREES1B_NS4_17SM90_U32x4_STSM_NENS4_39AutoVectorizingCopyWithAssumedAlignmentILi128EEEEEEvvEEEEvNT_6ParamsE --------------------------
	.section	.nv.constant0._ZN7cutlass13device_kernelINS_4gemm6kernel13GemmUniversalIN4cute5tupleIJiiiiEEENS1_10collective13CollectiveMmaINS1_35MainloopSm100TmaUmmaWarpSpecializedILi4ELi2ELi4ENS5_IJNS4_1CILi1EEENSA_ILi2EEESB_EEEEENS5_IJNSA_ILi64EEENSA_ILi128EEENSA_ILi32EEEEEENS_10tfloat32_tENS5_IJlSB_lEEESJ_SK_NS4_8TiledMMAINS4_8MMA_AtomIJNS4_17SM100_MMA_TF32_SSISJ_SJ_fLi64ELi128ELNS4_4UMMA5MajorE0ELSP_0ELNSO_7ScaleInE0ELSQ_0EEEEEENS4_6LayoutINS5_IJSB_SB_SB_EEENS5_IJNSA_ILi0EEESV_SV_EEEEENS5_IJNS4_10UnderscoreESY_SY_EEEEENS4_23SM90_TMA_LOAD_MULTICASTENS4_14ComposedLayoutINS4_7SwizzleILi3ELi4ELi3EEENS4_18smem_ptr_flag_bitsILi32EEENST_INS5_IJNSA_ILi8EEESH_EEENS5_IJSH_SB_EEEEEEEvNS4_8identityENS4_13SM90_TMA_LOADES1B_vS1C_EENS_8epilogue10collective18CollectiveEpilogueINS1F_23Sm100TmaWarpSpecializedILi4ELi2ELi16ELb1ELb0EEEJSI_NS5_IJNST_ISF_SB_EENST_ISH_SB_EEEEESJ_SK_SJ_SK_NS1F_6fusion15FusionCallbacksIS1J_NS1N_17LinearCombinationISJ_fSJ_fLNS_15FloatRoundStyleE2EEESI_S1M_JEEENS4_5SM1004TMEM4LOAD26SM100_TMEM_LOAD_16dp128b8xES1D_S1B_NS4_17SM75_U32x4_LDSM_NENS4_14SM90_TMA_STOREES1B_NS4_17SM90_U32x4_STSM_NENS4_39AutoVectorizingCopyWithAssumedAlignmentILi128EEEEEEvvEEEEvNT_6ParamsE,"a",@progbits
	.sectionflags	@""
	.align	4
.nv.constant0._ZN7cutlass13device_kernelINS_4gemm6kernel13GemmUniversalIN4cute5tupleIJiiiiEEENS1_10collective13CollectiveMmaINS1_35MainloopSm100TmaUmmaWarpSpecializedILi4ELi2ELi4ENS5_IJNS4_1CILi1EEENSA_ILi2EEESB_EEEEENS5_IJNSA_ILi64EEENSA_ILi128EEENSA_ILi32EEEEEENS_10tfloat32_tENS5_IJlSB_lEEESJ_SK_NS4_8TiledMMAINS4_8MMA_AtomIJNS4_17SM100_MMA_TF32_SSISJ_SJ_fLi64ELi128ELNS4_4UMMA5MajorE0ELSP_0ELNSO_7ScaleInE0ELSQ_0EEEEEENS4_6LayoutINS5_IJSB_SB_SB_EEENS5_IJNSA_ILi0EEESV_SV_EEEEENS5_IJNS4_10UnderscoreESY_SY_EEEEENS4_23SM90_TMA_LOAD_MULTICASTENS4_14ComposedLayoutINS4_7SwizzleILi3ELi4ELi3EEENS4_18smem_ptr_flag_bitsILi32EEENST_INS5_IJNSA_ILi8EEESH_EEENS5_IJSH_SB_EEEEEEEvNS4_8identityENS4_13SM90_TMA_LOADES1B_vS1C_EENS_8epilogue10collective18CollectiveEpilogueINS1F_23Sm100TmaWarpSpecializedILi4ELi2ELi16ELb1ELb0EEEJSI_NS5_IJNST_ISF_SB_EENST_ISH_SB_EEEEESJ_SK_SJ_SK_NS1F_6fusion15FusionCallbacksIS1J_NS1N_17LinearCombinationISJ_fSJ_fLNS_15FloatRoundStyleE2EEESI_S1M_JEEENS4_5SM1004TMEM4LOAD26SM100_TMEM_LOAD_16dp128b8xES1D_S1B_NS4_17SM75_U32x4_LDSM_NENS4_14SM90_TMA_STOREES1B_NS4_17SM90_U32x4_STSM_NENS4_39AutoVectorizingCopyWithAssumedAlignmentILi128EEEEEEvvEEEEvNT_6ParamsE:
	.zero		2944


//--------------------- SYMBOLS --------------------------

	.type		.nv.reservedSmem.offset0,@object
	.size		.nv.reservedSmem.offset0,0x4
	.type		.nv.reservedSmem.cap,@object
	.size		.nv.reservedSmem.cap,0x4
	.type		__assertfail,@function
